//
// Generated by NVIDIA NVVM Compiler
//
// Compiler Build ID: CL-36424714
// Cuda compilation tools, release 13.0, V13.0.88
// Based on NVVM 20.0.0
//

.version 9.0
.target sm_100
.address_size 64

	// .globl	_Z11parse_graphv
.const .align 8 .b8 d_graph[32];
.global .align 4 .u32 total_unions;

.visible .entry _Z11parse_graphv()
{
	.reg .pred 	%p<6>;
	.reg .b16 	%rs<2>;
	.reg .b32 	%r<25>;
	.reg .b64 	%rd<5>;

	mov.u32 	%r6, %ctaid.x;
	ld.const.u32 	%r7, [d_graph+28];
	mov.u32 	%r8, %nctaid.x;
	div.u32 	%r9, %r7, %r8;
	mad.lo.s32 	%r10, %r6, %r9, %r6;
	add.s32 	%r11, %r9, %r10;
	add.s32 	%r12, %r11, 1;
	min.u32 	%r1, %r12, %r7;
	mov.u32 	%r13, %tid.x;
	add.s32 	%r24, %r10, %r13;
	setp.ge.u32 	%p1, %r24, %r1;
	@%p1 bra 	$L__BB0_9;
	ld.const.u64 	%rd3, [d_graph+8];
	cvta.to.global.u64 	%rd1, %rd3;
	mov.u32 	%r3, %ntid.x;
$L__BB0_2:
	mul.wide.u32 	%rd4, %r24, 16;
	add.s64 	%rd2, %rd1, %rd4;
	ld.global.u32 	%r14, [%rd2];
	ld.global.u32 	%r15, [%rd2+4];
	min.u32 	%r16, %r14, %r15;
	max.u32 	%r17, %r14, %r15;
	st.global.u32 	[%rd2], %r16;
	st.global.u32 	[%rd2+4], %r17;
	ld.global.u8 	%rs1, [%rd2+12];
	setp.eq.s16 	%p2, %rs1, 100;
	@%p2 bra 	$L__BB0_6;
	setp.eq.s16 	%p3, %rs1, 103;
	@%p3 bra 	$L__BB0_7;
	setp.ne.s16 	%p4, %rs1, 116;
	@%p4 bra 	$L__BB0_8;
	ld.global.u32 	%r18, [%rd2+8];
	mul.lo.s32 	%r19, %r18, 5;
	st.global.u32 	[%rd2+8], %r19;
	bra.uni 	$L__BB0_8;
$L__BB0_6:
	ld.global.u32 	%r22, [%rd2+8];
	mul.lo.s32 	%r23, %r22, 3;
	st.global.u32 	[%rd2+8], %r23;
	bra.uni 	$L__BB0_8;
$L__BB0_7:
	ld.global.u32 	%r20, [%rd2+8];
	shl.b32 	%r21, %r20, 1;
	st.global.u32 	[%rd2+8], %r21;
$L__BB0_8:
	add.s32 	%r24, %r24, %r3;
	setp.lt.u32 	%p5, %r24, %r1;
	@%p5 bra 	$L__BB0_2;
$L__BB0_9:
	ret;

}
	// .globl	_Z9fill_arrsv
.visible .entry _Z9fill_arrsv()
{
	.reg .pred 	%p<3>;
	.reg .b32 	%r<16>;
	.reg .b64 	%rd<5>;

	mov.u32 	%r6, %ctaid.x;
	ld.const.u32 	%r7, [d_graph+24];
	mov.u32 	%r8, %nctaid.x;
	div.u32 	%r9, %r7, %r8;
	mad.lo.s32 	%r10, %r6, %r9, %r6;
	add.s32 	%r11, %r9, %r10;
	add.s32 	%r12, %r11, 1;
	min.u32 	%r1, %r12, %r7;
	mov.u32 	%r13, %tid.x;
	add.s32 	%r15, %r10, %r13;
	setp.ge.u32 	%p1, %r15, %r1;
	@%p1 bra 	$L__BB1_3;
	ld.const.u64 	%rd2, [d_graph];
	cvta.to.global.u64 	%rd1, %rd2;
	mov.u32 	%r3, %ntid.x;
$L__BB1_2:
	mul.wide.u32 	%rd3, %r15, 8;
	add.s64 	%rd4, %rd1, %rd3;
	st.global.u32 	[%rd4], %r15;
	mov.b32 	%r14, -1;
	st.global.u32 	[%rd4+4], %r14;
	add.s32 	%r15, %r15, %r3;
	setp.lt.u32 	%p2, %r15, %r1;
	@%p2 bra 	$L__BB1_2;
$L__BB1_3:
	ret;

}
	// .globl	_Z13reset_all_arrv
.visible .entry _Z13reset_all_arrv()
{
	.reg .pred 	%p<5>;
	.reg .b32 	%r<23>;
	.reg .b64 	%rd<10>;

	mov.u32 	%r11, %ctaid.x;
	ld.const.u32 	%r12, [d_graph+24];
	ld.const.u64 	%rd3, [d_graph];
	cvta.to.global.u64 	%rd1, %rd3;
	mov.u32 	%r13, %nctaid.x;
	div.u32 	%r14, %r12, %r13;
	mad.lo.s32 	%r15, %r11, %r14, %r11;
	add.s32 	%r16, %r14, %r15;
	add.s32 	%r17, %r16, 1;
	min.u32 	%r1, %r17, %r12;
	mov.u32 	%r18, %tid.x;
	add.s32 	%r20, %r15, %r18;
	setp.ge.u32 	%p1, %r20, %r1;
	@%p1 bra 	$L__BB2_5;
	mov.u32 	%r3, %ntid.x;
$L__BB2_2:
	mul.wide.u32 	%rd4, %r20, 8;
	add.s64 	%rd5, %rd1, %rd4;
	add.s64 	%rd2, %rd5, 4;
	mov.b32 	%r19, -1;
	st.global.u32 	[%rd5+4], %r19;
	ld.global.u32 	%r22, [%rd5];
	mul.wide.u32 	%rd6, %r22, 8;
	add.s64 	%rd7, %rd1, %rd6;
	ld.global.u32 	%r21, [%rd7];
	setp.eq.s32 	%p2, %r21, %r22;
	@%p2 bra 	$L__BB2_4;
$L__BB2_3:
	mov.u32 	%r22, %r21;
	mul.wide.u32 	%rd8, %r22, 8;
	add.s64 	%rd9, %rd1, %rd8;
	ld.global.u32 	%r21, [%rd9];
	setp.ne.s32 	%p3, %r21, %r22;
	@%p3 bra 	$L__BB2_3;
$L__BB2_4:
	st.global.u32 	[%rd2+-4], %r22;
	add.s32 	%r20, %r20, %r3;
	setp.lt.u32 	%p4, %r20, %r1;
	@%p4 bra 	$L__BB2_2;
$L__BB2_5:
	ret;

}
	// .globl	_Z9min_edgesv
.visible .entry _Z9min_edgesv()
{
	.reg .pred 	%p<18>;
	.reg .b32 	%r<34>;
	.reg .b64 	%rd<23>;

	mov.u32 	%r17, %ctaid.x;
	ld.const.u32 	%r18, [d_graph+28];
	ld.const.u64 	%rd4, [d_graph];
	cvta.to.global.u64 	%rd1, %rd4;
	ld.const.u64 	%rd5, [d_graph+8];
	cvta.to.global.u64 	%rd2, %rd5;
	mov.u32 	%r19, %nctaid.x;
	div.u32 	%r20, %r18, %r19;
	mad.lo.s32 	%r21, %r17, %r20, %r17;
	add.s32 	%r22, %r20, %r21;
	add.s32 	%r23, %r22, 1;
	min.u32 	%r1, %r23, %r18;
	mov.u32 	%r24, %tid.x;
	add.s32 	%r31, %r21, %r24;
	setp.ge.u32 	%p1, %r31, %r1;
	@%p1 bra 	$L__BB3_16;
	mov.u32 	%r3, %ntid.x;
$L__BB3_2:
	bar.warp.sync 	-1;
	mul.wide.u32 	%rd6, %r31, 16;
	add.s64 	%rd3, %rd2, %rd6;
	ld.global.u32 	%r25, [%rd3];
	mul.wide.u32 	%rd7, %r25, 8;
	add.s64 	%rd8, %rd1, %rd7;
	ld.global.u32 	%r5, [%rd8];
	st.global.u32 	[%rd3], %r5;
	ld.global.u32 	%r26, [%rd3+4];
	mul.wide.u32 	%rd9, %r26, 8;
	add.s64 	%rd10, %rd1, %rd9;
	ld.global.u32 	%r27, [%rd10];
	st.global.u32 	[%rd3+4], %r27;
	setp.eq.s32 	%p2, %r5, %r27;
	@%p2 bra 	$L__BB3_15;
	mul.wide.u32 	%rd11, %r5, 8;
	add.s64 	%rd12, %rd1, %rd11;
	ld.global.u32 	%r32, [%rd12+4];
$L__BB3_4:
	mov.u32 	%r7, %r32;
	setp.eq.s32 	%p3, %r7, -1;
	@%p3 bra 	$L__BB3_8;
	setp.eq.s32 	%p4, %r31, %r7;
	@%p4 bra 	$L__BB3_9;
	ld.global.u32 	%r8, [%rd3+8];
	mul.wide.u32 	%rd13, %r7, 16;
	add.s64 	%rd14, %rd2, %rd13;
	ld.global.u32 	%r9, [%rd14+8];
	setp.lt.u32 	%p5, %r8, %r9;
	@%p5 bra 	$L__BB3_8;
	setp.gt.u32 	%p6, %r8, %r9;
	setp.ge.u32 	%p7, %r31, %r7;
	or.pred  	%p8, %p7, %p6;
	@%p8 bra 	$L__BB3_9;
$L__BB3_8:
	ld.global.u32 	%r28, [%rd3];
	mul.wide.u32 	%rd15, %r28, 8;
	add.s64 	%rd16, %rd1, %rd15;
	atom.relaxed.global.cas.b32 	%r32, [%rd16+4], %r7, %r31;
	setp.ne.s32 	%p9, %r7, %r32;
	@%p9 bra 	$L__BB3_4;
$L__BB3_9:
	ld.global.u32 	%r29, [%rd3+4];
	mul.wide.u32 	%rd17, %r29, 8;
	add.s64 	%rd18, %rd1, %rd17;
	ld.global.u32 	%r33, [%rd18+4];
$L__BB3_10:
	mov.u32 	%r12, %r33;
	setp.eq.s32 	%p10, %r12, -1;
	@%p10 bra 	$L__BB3_14;
	setp.eq.s32 	%p11, %r31, %r12;
	@%p11 bra 	$L__BB3_15;
	ld.global.u32 	%r13, [%rd3+8];
	mul.wide.u32 	%rd19, %r12, 16;
	add.s64 	%rd20, %rd2, %rd19;
	ld.global.u32 	%r14, [%rd20+8];
	setp.lt.u32 	%p12, %r13, %r14;
	@%p12 bra 	$L__BB3_14;
	setp.gt.u32 	%p13, %r13, %r14;
	setp.ge.u32 	%p14, %r31, %r12;
	or.pred  	%p15, %p14, %p13;
	@%p15 bra 	$L__BB3_15;
$L__BB3_14:
	ld.global.u32 	%r30, [%rd3+4];
	mul.wide.u32 	%rd21, %r30, 8;
	add.s64 	%rd22, %rd1, %rd21;
	atom.relaxed.global.cas.b32 	%r33, [%rd22+4], %r12, %r31;
	setp.ne.s32 	%p16, %r12, %r33;
	@%p16 bra 	$L__BB3_10;
$L__BB3_15:
	add.s32 	%r31, %r31, %r3;
	setp.lt.u32 	%p17, %r31, %r1;
	@%p17 bra 	$L__BB3_2;
$L__BB3_16:
	ret;

}
	// .globl	_Z14join_sub_treesv
.visible .entry _Z14join_sub_treesv()
{
	.reg .pred 	%p<7>;
	.reg .b16 	%rs<2>;
	.reg .b32 	%r<30>;
	.reg .b64 	%rd<16>;

	mov.u32 	%r14, %ctaid.x;
	ld.const.u32 	%r15, [d_graph+24];
	ld.const.u64 	%rd5, [d_graph];
	cvta.to.global.u64 	%rd1, %rd5;
	mov.u32 	%r16, %nctaid.x;
	div.u32 	%r17, %r15, %r16;
	mad.lo.s32 	%r18, %r14, %r17, %r14;
	add.s32 	%r19, %r17, %r18;
	add.s32 	%r20, %r19, 1;
	min.u32 	%r1, %r20, %r15;
	mov.u32 	%r21, %tid.x;
	add.s32 	%r26, %r18, %r21;
	setp.ge.u32 	%p1, %r26, %r1;
	mov.b32 	%r28, 0;
	@%p1 bra 	$L__BB4_7;
	ld.const.u64 	%rd6, [d_graph+8];
	ld.const.u64 	%rd7, [d_graph+16];
	cvta.to.global.u64 	%rd2, %rd7;
	cvta.to.global.u64 	%rd3, %rd6;
	mov.b32 	%r28, 0;
	mov.u32 	%r3, %ntid.x;
$L__BB4_2:
	mul.wide.u32 	%rd8, %r26, 8;
	add.s64 	%rd9, %rd1, %rd8;
	add.s64 	%rd4, %rd9, 4;
	ld.global.u32 	%r6, [%rd9+4];
	setp.eq.s32 	%p2, %r6, -1;
	@%p2 bra 	$L__BB4_6;
	mul.wide.u32 	%rd10, %r6, 16;
	add.s64 	%rd11, %rd3, %rd10;
	ld.global.u32 	%r7, [%rd11+4];
	setp.ne.s32 	%p3, %r7, %r26;
	ld.global.u32 	%r8, [%rd11];
	@%p3 bra 	$L__BB4_5;
	mul.wide.u32 	%rd12, %r8, 8;
	add.s64 	%rd13, %rd1, %rd12;
	ld.global.u32 	%r23, [%rd13+4];
	setp.eq.s32 	%p4, %r6, %r23;
	@%p4 bra 	$L__BB4_6;
$L__BB4_5:
	cvt.u64.u32 	%rd14, %r6;
	setp.eq.s32 	%p5, %r26, %r8;
	selp.b32 	%r24, %r7, %r8, %p5;
	add.s64 	%rd15, %rd2, %rd14;
	mov.b16 	%rs1, 1;
	st.global.u8 	[%rd15], %rs1;
	st.global.u32 	[%rd4+-4], %r24;
	add.s32 	%r28, %r28, 1;
$L__BB4_6:
	add.s32 	%r26, %r26, %r3;
	setp.lt.u32 	%p6, %r26, %r1;
	@%p6 bra 	$L__BB4_2;
$L__BB4_7:
	atom.global.add.u32 	%r25, [total_unions], %r28;
	ret;

}
	// .globl	_Z12calc_tree_wtPj
.visible .entry _Z12calc_tree_wtPj(
	.param .u64 .ptr .align 1 _Z12calc_tree_wtPj_param_0
)
{
	.reg .pred 	%p<4>;
	.reg .b16 	%rs<2>;
	.reg .b32 	%r<26>;
	.reg .b64 	%rd<11>;

	ld.param.u64 	%rd3, [_Z12calc_tree_wtPj_param_0];
	mov.u32 	%r11, %ctaid.x;
	ld.const.u32 	%r12, [d_graph+28];
	mov.u32 	%r13, %nctaid.x;
	div.u32 	%r14, %r12, %r13;
	mad.lo.s32 	%r15, %r11, %r14, %r11;
	add.s32 	%r16, %r14, %r15;
	add.s32 	%r17, %r16, 1;
	min.u32 	%r1, %r17, %r12;
	mov.u32 	%r18, %tid.x;
	add.s32 	%r22, %r15, %r18;
	setp.ge.u32 	%p1, %r22, %r1;
	mov.b32 	%r24, 0;
	@%p1 bra 	$L__BB5_5;
	ld.const.u64 	%rd4, [d_graph+16];
	cvta.to.global.u64 	%rd1, %rd4;
	ld.const.u64 	%rd5, [d_graph+8];
	cvta.to.global.u64 	%rd2, %rd5;
	mov.b32 	%r24, 0;
	mov.u32 	%r3, %ntid.x;
$L__BB5_2:
	cvt.u64.u32 	%rd6, %r22;
	add.s64 	%rd7, %rd1, %rd6;
	ld.global.u8 	%rs1, [%rd7];
	setp.eq.s16 	%p2, %rs1, 0;
	@%p2 bra 	$L__BB5_4;
	mul.wide.u32 	%rd8, %r22, 16;
	add.s64 	%rd9, %rd2, %rd8;
	ld.global.u32 	%r20, [%rd9+8];
	add.s32 	%r24, %r20, %r24;
$L__BB5_4:
	add.s32 	%r22, %r22, %r3;
	setp.lt.u32 	%p3, %r22, %r1;
	@%p3 bra 	$L__BB5_2;
$L__BB5_5:
	cvta.to.global.u64 	%rd10, %rd3;
	atom.global.add.u32 	%r21, [%rd10], %r24;
	ret;

}


// ===== COMPILED SASS (sm_100) =====

	.target	sm_100

	.elftype	@"ET_EXEC"


//--------------------- .note.nv.tkinfo           --------------------------
	.section	.note.nv.tkinfo,"",@"SHT_NOTE"
	.sectionflags	@"SHF_NOTE_NV_TKINFO"
	.tkinfo
        /*0018*/ 	.word	0x00000002
        /*0030*/ 	.string	""
        /*0030*/ 	.string	"ptxas"
        /*0030*/ 	.string	"Cuda compilation tools, release 13.0, V13.0.88"
        /*0030*/ 	.string	"Build cuda_13.0.r13.0/compiler.36424714_0"
        /*0030*/ 	.string	"-arch sm_100 -m 64 "



//--------------------- .note.nv.cuinfo           --------------------------
	.section	.note.nv.cuinfo,"",@"SHT_NOTE"
	.sectionflags	@"SHF_NOTE_NV_CUINFO"
        /*0018*/ 	.short	0x0002
        /*001a*/ 	.short	0x0064
        /*001c*/ 	.short	0x0082
	.zero		2


//--------------------- .nv.info                  --------------------------
	.section	.nv.info,"",@"SHT_CUDA_INFO"
	.align	4


	//----- nvinfo : EIATTR_REGCOUNT
	.align		4
        /*0000*/ 	.byte	0x04, 0x2f
        /*0002*/ 	.short	(.L_3 - .L_2)
	.align		4
.L_2:
        /*0004*/ 	.word	index@(_Z11parse_graphv)
        /*0008*/ 	.word	0x0000000e


	//----- nvinfo : EIATTR_FRAME_SIZE
	.align		4
.L_3:
        /*000c*/ 	.byte	0x04, 0x11
        /*000e*/ 	.short	(.L_5 - .L_4)
	.align		4
.L_4:
        /*0010*/ 	.word	index@(_Z11parse_graphv)
        /*0014*/ 	.word	0x00000000


	//----- nvinfo : EIATTR_REGCOUNT
	.align		4
.L_5:
        /*0018*/ 	.byte	0x04, 0x2f
        /*001a*/ 	.short	(.L_7 - .L_6)
	.align		4
.L_6:
        /*001c*/ 	.word	index@(_Z9fill_arrsv)
        /*0020*/ 	.word	0x0000000c


	//----- nvinfo : EIATTR_FRAME_SIZE
	.align		4
.L_7:
        /*0024*/ 	.byte	0x04, 0x11
        /*0026*/ 	.short	(.L_9 - .L_8)
	.align		4
.L_8:
        /*0028*/ 	.word	index@(_Z9fill_arrsv)
        /*002c*/ 	.word	0x00000000


	//----- nvinfo : EIATTR_REGCOUNT
	.align		4
.L_9:
        /*0030*/ 	.byte	0x04, 0x2f
        /*0032*/ 	.short	(.L_11 - .L_10)
	.align		4
.L_10:
        /*0034*/ 	.word	index@(_Z13reset_all_arrv)
        /*0038*/ 	.word	0x00000010


	//----- nvinfo : EIATTR_FRAME_SIZE
	.align		4
.L_11:
        /*003c*/ 	.byte	0x04, 0x11
        /*003e*/ 	.short	(.L_13 - .L_12)
	.align		4
.L_12:
        /*0040*/ 	.word	index@(_Z13reset_all_arrv)
        /*0044*/ 	.word	0x00000000


	//----- nvinfo : EIATTR_REGCOUNT
	.align		4
.L_13:
        /*0048*/ 	.byte	0x04, 0x2f
        /*004a*/ 	.short	(.L_15 - .L_14)
	.align		4
.L_14:
        /*004c*/ 	.word	index@(_Z9min_edgesv)
        /*0050*/ 	.word	0x0000000f


	//----- nvinfo : EIATTR_FRAME_SIZE
	.align		4
.L_15:
        /*0054*/ 	.byte	0x04, 0x11
        /*0056*/ 	.short	(.L_17 - .L_16)
	.align		4
.L_16:
        /*0058*/ 	.word	index@(_Z9min_edgesv)
        /*005c*/ 	.word	0x00000000


	//----- nvinfo : EIATTR_REGCOUNT
	.align		4
.L_17:
        /*0060*/ 	.byte	0x04, 0x2f
        /*0062*/ 	.short	(.L_19 - .L_18)
	.align		4
.L_18:
        /*0064*/ 	.word	index@(_Z14join_sub_treesv)
        /*0068*/ 	.word	0x00000013


	//----- nvinfo : EIATTR_FRAME_SIZE
	.align		4
.L_19:
        /*006c*/ 	.byte	0x04, 0x11
        /*006e*/ 	.short	(.L_21 - .L_20)
	.align		4
.L_20:
        /*0070*/ 	.word	index@(_Z14join_sub_treesv)
        /*0074*/ 	.word	0x00000000


	//----- nvinfo : EIATTR_REGCOUNT
	.align		4
.L_21:
        /*0078*/ 	.byte	0x04, 0x2f
        /*007a*/ 	.short	(.L_23 - .L_22)
	.align		4
.L_22:
        /*007c*/ 	.word	index@(_Z12calc_tree_wtPj)
        /*0080*/ 	.word	0x0000000b


	//----- nvinfo : EIATTR_FRAME_SIZE
	.align		4
.L_23:
        /*0084*/ 	.byte	0x04, 0x11
        /*0086*/ 	.short	(.L_25 - .L_24)
	.align		4
.L_24:
        /*0088*/ 	.word	index@(_Z12calc_tree_wtPj)
        /*008c*/ 	.word	0x00000000


	//----- nvinfo : EIATTR_MIN_STACK_SIZE
	.align		4
.L_25:
        /*0090*/ 	.byte	0x04, 0x12
        /*0092*/ 	.short	(.L_27 - .L_26)
	.align		4
.L_26:
        /*0094*/ 	.word	index@(_Z12calc_tree_wtPj)
        /*0098*/ 	.word	0x00000000


	//----- nvinfo : EIATTR_MIN_STACK_SIZE
	.align		4
.L_27:
        /*009c*/ 	.byte	0x04, 0x12
        /*009e*/ 	.short	(.L_29 - .L_28)
	.align		4
.L_28:
        /*00a0*/ 	.word	index@(_Z14join_sub_treesv)
        /*00a4*/ 	.word	0x00000000


	//----- nvinfo : EIATTR_MIN_STACK_SIZE
	.align		4
.L_29:
        /*00a8*/ 	.byte	0x04, 0x12
        /*00aa*/ 	.short	(.L_31 - .L_30)
	.align		4
.L_30:
        /*00ac*/ 	.word	index@(_Z9min_edgesv)
        /*00b0*/ 	.word	0x00000000


	//----- nvinfo : EIATTR_MIN_STACK_SIZE
	.align		4
.L_31:
        /*00b4*/ 	.byte	0x04, 0x12
        /*00b6*/ 	.short	(.L_33 - .L_32)
	.align		4
.L_32:
        /*00b8*/ 	.word	index@(_Z13reset_all_arrv)
        /*00bc*/ 	.word	0x00000000


	//----- nvinfo : EIATTR_MIN_STACK_SIZE
	.align		4
.L_33:
        /*00c0*/ 	.byte	0x04, 0x12
        /*00c2*/ 	.short	(.L_35 - .L_34)
	.align		4
.L_34:
        /*00c4*/ 	.word	index@(_Z9fill_arrsv)
        /*00c8*/ 	.word	0x00000000


	//----- nvinfo : EIATTR_MIN_STACK_SIZE
	.align		4
.L_35:
        /*00cc*/ 	.byte	0x04, 0x12
        /*00ce*/ 	.short	(.L_37 - .L_36)
	.align		4
.L_36:
        /*00d0*/ 	.word	index@(_Z11parse_graphv)
        /*00d4*/ 	.word	0x00000000
.L_37:


//--------------------- .nv.compat                --------------------------
	.section	.nv.compat,"",@"SHT_CUDA_COMPAT_INFO"
	.align	4
        /*0000*/ 	.byte	0x02, 0x09, 0x00, 0x00, 0x02, 0x02, 0x01, 0x00, 0x02, 0x05, 0x05, 0x00, 0x03, 0x07, 0x01, 0x01
        /*0010*/ 	.byte	0x02, 0x03, 0x00, 0x00, 0x02, 0x06, 0x01, 0x00, 0x04, 0x0b, 0x08, 0x00, 0x09, 0x00, 0x00, 0x00
        /*0020*/ 	.byte	0x00, 0x00, 0x00, 0x00


//--------------------- .nv.info._Z12calc_tree_wtPj --------------------------
	.section	.nv.info._Z12calc_tree_wtPj,"",@"SHT_CUDA_INFO"
	.sectionflags	@""
	.align	4


	//----- nvinfo : EIATTR_CUDA_API_VERSION
	.align		4
        /*0000*/ 	.byte	0x04, 0x37
        /*0002*/ 	.short	(.L_39 - .L_38)
.L_38:
        /*0004*/ 	.word	0x00000082


	//----- nvinfo : EIATTR_KPARAM_INFO
	.align		4
.L_39:
        /*0008*/ 	.byte	0x04, 0x17
        /*000a*/ 	.short	(.L_41 - .L_40)
.L_40:
        /*000c*/ 	.word	0x00000000
        /*0010*/ 	.short	0x0000
        /*0012*/ 	.short	0x0000
        /*0014*/ 	.byte	0x00, 0xf5, 0x21, 0x00


	//----- nvinfo : EIATTR_SPARSE_MMA_MASK
	.align		4
.L_41:
        /*0018*/ 	.byte	0x03, 0x50
        /*001a*/ 	.short	0x0000


	//----- nvinfo : EIATTR_MAXREG_COUNT
	.align		4
        /*001c*/ 	.byte	0x03, 0x1b
        /*001e*/ 	.short	0x00ff


	//----- nvinfo : EIATTR_MERCURY_ISA_VERSION
	.align		4
        /*0020*/ 	.byte	0x03, 0x5f
        /*0022*/ 	.short	0x0101


	//----- nvinfo : EIATTR_INT_WARP_WIDE_INSTR_OFFSETS
	.align		4
        /*0024*/ 	.byte	0x04, 0x31
        /*0026*/ 	.short	(.L_43 - .L_42)


	//   ....[0]....
.L_42:
        /*0028*/ 	.word	0x00000330


	//   ....[1]....
        /*002c*/ 	.word	0x00000350


	//----- nvinfo : EIATTR_VRC_CTA_INIT_COUNT
	.align		4
.L_43:
        /*0030*/ 	.byte	0x02, 0x4a
	.zero		1
	.zero		1


	//----- nvinfo : EIATTR_EXIT_INSTR_OFFSETS
	.align		4
        /*0034*/ 	.byte	0x04, 0x1c
        /*0036*/ 	.short	(.L_45 - .L_44)


	//   ....[0]....
.L_44:
        /*0038*/ 	.word	0x000003a0


	//----- nvinfo : EIATTR_CRS_STACK_SIZE
	.align		4
.L_45:
        /*003c*/ 	.byte	0x04, 0x1e
        /*003e*/ 	.short	(.L_47 - .L_46)
.L_46:
        /*0040*/ 	.word	0x00000000


	//----- nvinfo : EIATTR_CBANK_PARAM_SIZE
	.align		4
.L_47:
        /*0044*/ 	.byte	0x03, 0x19
        /*0046*/ 	.short	0x0008


	//----- nvinfo : EIATTR_PARAM_CBANK
	.align		4
        /*0048*/ 	.byte	0x04, 0x0a
        /*004a*/ 	.short	(.L_49 - .L_48)
	.align		4
.L_48:
        /*004c*/ 	.word	index@(.nv.constant0._Z12calc_tree_wtPj)
        /*0050*/ 	.short	0x0380
        /*0052*/ 	.short	0x0008


	//----- nvinfo : EIATTR_SW_WAR
	.align		4
.L_49:
        /*0054*/ 	.byte	0x04, 0x36
        /*0056*/ 	.short	(.L_51 - .L_50)
.L_50:
        /*0058*/ 	.word	0x00000008
.L_51:


//--------------------- .nv.info._Z14join_sub_treesv --------------------------
	.section	.nv.info._Z14join_sub_treesv,"",@"SHT_CUDA_INFO"
	.sectionflags	@""
	.align	4


	//----- nvinfo : EIATTR_CUDA_API_VERSION
	.align		4
        /*0000*/ 	.byte	0x04, 0x37
        /*0002*/ 	.short	(.L_53 - .L_52)
.L_52:
        /*0004*/ 	.word	0x00000082


	//----- nvinfo : EIATTR_SPARSE_MMA_MASK
	.align		4
.L_53:
        /*0008*/ 	.byte	0x03, 0x50
        /*000a*/ 	.short	0x0000


	//----- nvinfo : EIATTR_MAXREG_COUNT
	.align		4
        /*000c*/ 	.byte	0x03, 0x1b
        /*000e*/ 	.short	0x00ff


	//----- nvinfo : EIATTR_MERCURY_ISA_VERSION
	.align		4
        /*0010*/ 	.byte	0x03, 0x5f
        /*0012*/ 	.short	0x0101


	//----- nvinfo : EIATTR_INT_WARP_WIDE_INSTR_OFFSETS
	.align		4
        /*0014*/ 	.byte	0x04, 0x31
        /*0016*/ 	.short	(.L_55 - .L_54)


	//   ....[0]....
.L_54:
        /*0018*/ 	.word	0x00000460


	//   ....[1]....
        /*001c*/ 	.word	0x00000480


	//----- nvinfo : EIATTR_VRC_CTA_INIT_COUNT
	.align		4
.L_55:
        /*0020*/ 	.byte	0x02, 0x4a
	.zero		1
	.zero		1


	//----- nvinfo : EIATTR_EXIT_INSTR_OFFSETS
	.align		4
        /*0024*/ 	.byte	0x04, 0x1c
        /*0026*/ 	.short	(.L_57 - .L_56)


	//   ....[0]....
.L_56:
        /*0028*/ 	.word	0x000004d0


	//----- nvinfo : EIATTR_CRS_STACK_SIZE
	.align		4
.L_57:
        /*002c*/ 	.byte	0x04, 0x1e
        /*002e*/ 	.short	(.L_59 - .L_58)
.L_58:
        /*0030*/ 	.word	0x00000000


	//----- nvinfo : EIATTR_SW_WAR
	.align		4
.L_59:
        /*0034*/ 	.byte	0x04, 0x36
        /*0036*/ 	.short	(.L_61 - .L_60)
.L_60:
        /*0038*/ 	.word	0x00000008
.L_61:


//--------------------- .nv.info._Z9min_edgesv    --------------------------
	.section	.nv.info._Z9min_edgesv,"",@"SHT_CUDA_INFO"
	.sectionflags	@""
	.align	4


	//----- nvinfo : EIATTR_CUDA_API_VERSION
	.align		4
        /*0000*/ 	.byte	0x04, 0x37
        /*0002*/ 	.short	(.L_63 - .L_62)
.L_62:
        /*0004*/ 	.word	0x00000082


	//----- nvinfo : EIATTR_SPARSE_MMA_MASK
	.align		4
.L_63:
        /*0008*/ 	.byte	0x03, 0x50
        /*000a*/ 	.short	0x0000


	//----- nvinfo : EIATTR_MAXREG_COUNT
	.align		4
        /*000c*/ 	.byte	0x03, 0x1b
        /*000e*/ 	.short	0x00ff


	//----- nvinfo : EIATTR_MERCURY_ISA_VERSION
	.align		4
        /*0010*/ 	.byte	0x03, 0x5f
        /*0012*/ 	.short	0x0101


	//----- nvinfo : EIATTR_COOP_GROUP_MASK_REGIDS
	.align		4
        /*0014*/ 	.byte	0x04, 0x29
        /*0016*/ 	.short	(.L_65 - .L_64)


	//   ....[0]....
.L_64:
        /*0018*/ 	.word	0xffffffff


	//----- nvinfo : EIATTR_COOP_GROUP_INSTR_OFFSETS
	.align		4
.L_65:
        /*001c*/ 	.byte	0x04, 0x28
        /*001e*/ 	.short	(.L_67 - .L_66)


	//   ....[0]....
.L_66:
        /*0020*/ 	.word	0x00000200


	//----- nvinfo : EIATTR_VRC_CTA_INIT_COUNT
	.align		4
.L_67:
        /*0024*/ 	.byte	0x02, 0x4a
	.zero		1
	.zero		1


	//----- nvinfo : EIATTR_EXIT_INSTR_OFFSETS
	.align		4
        /*0028*/ 	.byte	0x04, 0x1c
        /*002a*/ 	.short	(.L_69 - .L_68)


	//   ....[0]....
.L_68:
        /*002c*/ 	.word	0x000001c0


	//   ....[1]....
        /*0030*/ 	.word	0x000006b0


	//----- nvinfo : EIATTR_CRS_STACK_SIZE
	.align		4
.L_69:
        /*0034*/ 	.byte	0x04, 0x1e
        /*0036*/ 	.short	(.L_71 - .L_70)
.L_70:
        /*0038*/ 	.word	0x00000000


	//----- nvinfo : EIATTR_SW_WAR
	.align		4
.L_71:
        /*003c*/ 	.byte	0x04, 0x36
        /*003e*/ 	.short	(.L_73 - .L_72)
.L_72:
        /*0040*/ 	.word	0x00000008
.L_73:


//--------------------- .nv.info._Z13reset_all_arrv --------------------------
	.section	.nv.info._Z13reset_all_arrv,"",@"SHT_CUDA_INFO"
	.sectionflags	@""
	.align	4


	//----- nvinfo : EIATTR_CUDA_API_VERSION
	.align		4
        /*0000*/ 	.byte	0x04, 0x37
        /*0002*/ 	.short	(.L_75 - .L_74)
.L_74:
        /*0004*/ 	.word	0x00000082


	//----- nvinfo : EIATTR_SPARSE_MMA_MASK
	.align		4
.L_75:
        /*0008*/ 	.byte	0x03, 0x50
        /*000a*/ 	.short	0x0000


	//----- nvinfo : EIATTR_MAXREG_COUNT
	.align		4
        /*000c*/ 	.byte	0x03, 0x1b
        /*000e*/ 	.short	0x00ff


	//----- nvinfo : EIATTR_MERCURY_ISA_VERSION
	.align		4
        /*0010*/ 	.byte	0x03, 0x5f
        /*0012*/ 	.short	0x0101


	//----- nvinfo : EIATTR_VRC_CTA_INIT_COUNT
	.align		4
        /*0014*/ 	.byte	0x02, 0x4a
	.zero		1
	.zero		1


	//----- nvinfo : EIATTR_EXIT_INSTR_OFFSETS
	.align		4
        /*0018*/ 	.byte	0x04, 0x1c
        /*001a*/ 	.short	(.L_77 - .L_76)


	//   ....[0]....
.L_76:
        /*001c*/ 	.word	0x000001c0


	//   ....[1]....
        /*0020*/ 	.word	0x00000390


	//----- nvinfo : EIATTR_CRS_STACK_SIZE
	.align		4
.L_77:
        /*0024*/ 	.byte	0x04, 0x1e
        /*0026*/ 	.short	(.L_79 - .L_78)
.L_78:
        /*0028*/ 	.word	0x00000000


	//----- nvinfo : EIATTR_SW_WAR
	.align		4
.L_79:
        /*002c*/ 	.byte	0x04, 0x36
        /*002e*/ 	.short	(.L_81 - .L_80)
.L_80:
        /*0030*/ 	.word	0x00000008
.L_81:


//--------------------- .nv.info._Z9fill_arrsv    --------------------------
	.section	.nv.info._Z9fill_arrsv,"",@"SHT_CUDA_INFO"
	.sectionflags	@""
	.align	4


	//----- nvinfo : EIATTR_CUDA_API_VERSION
	.align		4
        /*0000*/ 	.byte	0x04, 0x37
        /*0002*/ 	.short	(.L_83 - .L_82)
.L_82:
        /*0004*/ 	.word	0x00000082


	//----- nvinfo : EIATTR_SPARSE_MMA_MASK
	.align		4
.L_83:
        /*0008*/ 	.byte	0x03, 0x50
        /*000a*/ 	.short	0x0000


	//----- nvinfo : EIATTR_MAXREG_COUNT
	.align		4
        /*000c*/ 	.byte	0x03, 0x1b
        /*000e*/ 	.short	0x00ff


	//----- nvinfo : EIATTR_MERCURY_ISA_VERSION
	.align		4
        /*0010*/ 	.byte	0x03, 0x5f
        /*0012*/ 	.short	0x0101


	//----- nvinfo : EIATTR_VRC_CTA_INIT_COUNT
	.align		4
        /*0014*/ 	.byte	0x02, 0x4a
	.zero		1
	.zero		1


	//----- nvinfo : EIATTR_EXIT_INSTR_OFFSETS
	.align		4
        /*0018*/ 	.byte	0x04, 0x1c
        /*001a*/ 	.short	(.L_85 - .L_84)


	//   ....[0]....
.L_84:
        /*001c*/ 	.word	0x000001c0


	//   ....[1]....
        /*0020*/ 	.word	0x00000270


	//----- nvinfo : EIATTR_CRS_STACK_SIZE
	.align		4
.L_85:
        /*0024*/ 	.byte	0x04, 0x1e
        /*0026*/ 	.short	(.L_87 - .L_86)
.L_86:
        /*0028*/ 	.word	0x00000000


	//----- nvinfo : EIATTR_SW_WAR
	.align		4
.L_87:
        /*002c*/ 	.byte	0x04, 0x36
        /*002e*/ 	.short	(.L_89 - .L_88)
.L_88:
        /*0030*/ 	.word	0x00000008
.L_89:


//--------------------- .nv.info._Z11parse_graphv --------------------------
	.section	.nv.info._Z11parse_graphv,"",@"SHT_CUDA_INFO"
	.sectionflags	@""
	.align	4


	//----- nvinfo : EIATTR_CUDA_API_VERSION
	.align		4
        /*0000*/ 	.byte	0x04, 0x37
        /*0002*/ 	.short	(.L_91 - .L_90)
.L_90:
        /*0004*/ 	.word	0x00000082


	//----- nvinfo : EIATTR_SPARSE_MMA_MASK
	.align		4
.L_91:
        /*0008*/ 	.byte	0x03, 0x50
        /*000a*/ 	.short	0x0000


	//----- nvinfo : EIATTR_MAXREG_COUNT
	.align		4
        /*000c*/ 	.byte	0x03, 0x1b
        /*000e*/ 	.short	0x00ff


	//----- nvinfo : EIATTR_MERCURY_ISA_VERSION
	.align		4
        /*0010*/ 	.byte	0x03, 0x5f
        /*0012*/ 	.short	0x0101


	//----- nvinfo : EIATTR_VRC_CTA_INIT_COUNT
	.align		4
        /*0014*/ 	.byte	0x02, 0x4a
	.zero		1
	.zero		1


	//----- nvinfo : EIATTR_EXIT_INSTR_OFFSETS
	.align		4
        /*0018*/ 	.byte	0x04, 0x1c
        /*001a*/ 	.short	(.L_93 - .L_92)


	//   ....[0]....
.L_92:
        /*001c*/ 	.word	0x000001c0


	//   ....[1]....
        /*0020*/ 	.word	0x000003f0


	//----- nvinfo : EIATTR_CRS_STACK_SIZE
	.align		4
.L_93:
        /*0024*/ 	.byte	0x04, 0x1e
        /*0026*/ 	.short	(.L_95 - .L_94)
.L_94:
        /*0028*/ 	.word	0x00000000


	//----- nvinfo : EIATTR_SW_WAR
	.align		4
.L_95:
        /*002c*/ 	.byte	0x04, 0x36
        /*002e*/ 	.short	(.L_97 - .L_96)
.L_96:
        /*0030*/ 	.word	0x00000008
.L_97:


//--------------------- .nv.callgraph             --------------------------
	.section	.nv.callgraph,"",@"SHT_CUDA_CALLGRAPH"
	.align	4
	.sectionentsize	8
	.align		4
        /*0000*/ 	.word	0x00000000
	.align		4
        /*0004*/ 	.word	0xffffffff
	.align		4
        /*0008*/ 	.word	0x00000000
	.align		4
        /*000c*/ 	.word	0xfffffffe
	.align		4
        /*0010*/ 	.word	0x00000000
	.align		4
        /*0014*/ 	.word	0xfffffffd
	.align		4
        /*0018*/ 	.word	0x00000000
	.align		4
        /*001c*/ 	.word	0xfffffffc


//--------------------- .nv.constant3             --------------------------
	.section	.nv.constant3,"a",@progbits
	.align	8
.nv.constant3:
	.type		d_graph,@object
	.size		d_graph,(.L_0 - d_graph)
d_graph:
	.zero		32
.L_0:


//--------------------- .nv.constant4             --------------------------
	.section	.nv.constant4,"a",@progbits
	.align	8
	.align		8
.nv.constant4:
        /*0000*/ 	.dword	total_unions


//--------------------- .text._Z12calc_tree_wtPj  --------------------------
	.section	.text._Z12calc_tree_wtPj,"ax",@progbits
	.align	128
        .global         _Z12calc_tree_wtPj
        .type           _Z12calc_tree_wtPj,@function
        .size           _Z12calc_tree_wtPj,(.L_x_40 - _Z12calc_tree_wtPj)
        .other          _Z12calc_tree_wtPj,@"STO_CUDA_ENTRY STV_DEFAULT"
_Z12calc_tree_wtPj:
.text._Z12calc_tree_wtPj:
[----:B------:R-:W-:Y:S08]  /*0000*/  LDC R1, c[0x0][0x37c] ;  /* 0x0000df00ff017b82 */ /* 0x000ff00000000800 */
[----:B------:R-:W0:Y:S01]  /*0010*/  LDC R5, c[0x0][0x370] ;  /* 0x0000dc00ff057b82 */ /* 0x000e220000000800 */
[----:B------:R-:W1:Y:S01]  /*0020*/  LDCU.64 UR6, c[0x0][0x358] ;  /* 0x00006b00ff0677ac */ /* 0x000e620008000a00 */
[----:B------:R-:W-:Y:S01]  /*0030*/  BSSY.RECONVERGENT B0, `(.L_x_0) ;  /* 0x000002e000007945 */ /* 0x000fe20003800200 */
[----:B------:R-:W2:Y:S05]  /*0040*/  LDCU.64 UR8, c[0x3][0x10] ;  /* 0x00c00200ff0877ac */ /* 0x000eaa0008000a00 */
[----:B------:R-:W3:Y:S01]  /*0050*/  LDC R4, c[0x3][0x1c] ;  /* 0x00c00700ff047b82 */ /* 0x000ee20000000800 */
[----:B0-----:R-:W0:Y:S01]  /*0060*/  I2F.U32.RP R0, R5 ;  /* 0x0000000500007306 */ /* 0x001e220000209000 */
[----:B------:R-:W-:-:S07]  /*0070*/  ISETP.NE.U32.AND P2, PT, R5, RZ, PT ;  /* 0x000000ff0500720c */ /* 0x000fce0003f45070 */
[----:B0-----:R-:W0:Y:S02]  /*0080*/  MUFU.RCP R0, R0 ;  /* 0x0000000000007308 */ /* 0x001e240000001000 */
[----:B0-----:R-:W-:-:S06]  /*0090*/  VIADD R2, R0, 0xffffffe ;  /* 0x0ffffffe00027836 */ /* 0x001fcc0000000000 */
[----:B------:R0:W4:Y:S02]  /*00a0*/  F2I.FTZ.U32.TRUNC.NTZ R3, R2 ;  /* 0x0000000200037305 */ /* 0x000124000021f000 */
[----:B0-----:R-:W-:Y:S02]  /*00b0*/  HFMA2 R2, -RZ, RZ, 0, 0 ;  /* 0x00000000ff027431 */ /* 0x001fe400000001ff */
[----:B----4-:R-:W-:-:S04]  /*00c0*/  IMAD.MOV R6, RZ, RZ, -R3 ;  /* 0x000000ffff067224 */ /* 0x010fc800078e0a03 */
[----:B------:R-:W-:-:S04]  /*00d0*/  IMAD R7, R6, R5, RZ ;  /* 0x0000000506077224 */ /* 0x000fc800078e02ff */
[----:B------:R-:W-:Y:S02]  /*00e0*/  IMAD.HI.U32 R3, R3, R7, R2 ;  /* 0x0000000703037227 */ /* 0x000fe400078e0002 */
[----:B------:R-:W0:Y:S04]  /*00f0*/  S2R R2, SR_CTAID.X ;  /* 0x0000000000027919 */ /* 0x000e280000002500 */
[----:B---3--:R-:W-:Y:S01]  /*0100*/  IMAD.HI.U32 R3, R3, R4, RZ ;  /* 0x0000000403037227 */ /* 0x008fe200078e00ff */
[----:B------:R-:W3:Y:S03]  /*0110*/  S2R R7, SR_TID.X ;  /* 0x0000000000077919 */ /* 0x000ee60000002100 */
[----:B------:R-:W-:-:S04]  /*0120*/  IMAD.MOV R6, RZ, RZ, -R3 ;  /* 0x000000ffff067224 */ /* 0x000fc800078e0a03 */
[----:B------:R-:W-:Y:S02]  /*0130*/  IMAD R0, R5, R6, R4 ;  /* 0x0000000605007224 */ /* 0x000fe400078e0204 */
[----:B------:R-:W-:-:S03]  /*0140*/  IMAD.MOV.U32 R6, RZ, RZ, RZ ;  /* 0x000000ffff067224 */ /* 0x000fc600078e00ff */
[----:B------:R-:W-:-:S13]  /*0150*/  ISETP.GE.U32.AND P0, PT, R0, R5, PT ;  /* 0x000000050000720c */ /* 0x000fda0003f06070 */
[----:B------:R-:W-:Y:S01]  /*0160*/  @P0 IMAD.IADD R0, R0, 0x1, -R5 ;  /* 0x0000000100000824 */ /* 0x000fe200078e0a05 */
[----:B------:R-:W-:-:S04]  /*0170*/  @P0 IADD3 R3, PT, PT, R3, 0x1, RZ ;  /* 0x0000000103030810 */ /* 0x000fc80007ffe0ff */
[----:B------:R-:W-:-:S13]  /*0180*/  ISETP.GE.U32.AND P1, PT, R0, R5, PT ;  /* 0x000000050000720c */ /* 0x000fda0003f26070 */
[----:B------:R-:W-:Y:S01]  /*0190*/  @P1 VIADD R3, R3, 0x1 ;  /* 0x0000000103031836 */ /* 0x000fe20000000000 */
[----:B------:R-:W-:-:S05]  /*01a0*/  @!P2 LOP3.LUT R3, RZ, R5, RZ, 0x33, !PT ;  /* 0x00000005ff03a212 */ /* 0x000fca00078e33ff */
[----:B0-----:R-:W-:-:S05]  /*01b0*/  IMAD R0, R3, R2, R2 ;  /* 0x0000000203007224 */ /* 0x001fca00078e0202 */
[----:B------:R-:W-:Y:S02]  /*01c0*/  IADD3 R3, PT, PT, R3, 0x1, R0 ;  /* 0x0000000103037810 */ /* 0x000fe40007ffe000 */
[----:B---3--:R-:W-:Y:S02]  /*01d0*/  IADD3 R7, PT, PT, R0, R7, RZ ;  /* 0x0000000700077210 */ /* 0x008fe40007ffe0ff */
[----:B------:R-:W-:-:S04]  /*01e0*/  VIMNMX.U32 R0, PT, PT, R3, R4, PT ;  /* 0x0000000403007248 */ /* 0x000fc80003fe0000 */
[----:B------:R-:W-:-:S13]  /*01f0*/  ISETP.GE.U32.AND P0, PT, R7, R0, PT ;  /* 0x000000000700720c */ /* 0x000fda0003f06070 */
[----:B-12---:R-:W-:Y:S05]  /*0200*/  @P0 BRA `(.L_x_1) ;  /* 0x0000000000400947 */ /* 0x006fea0003800000 */
[----:B------:R-:W0:Y:S01]  /*0210*/  LDC R8, c[0x0][0x360] ;  /* 0x0000d800ff087b82 */ /* 0x000e220000000800 */
[----:B------:R-:W-:-:S07]  /*0220*/  MOV R6, RZ ;  /* 0x000000ff00067202 */ /* 0x000fce0000000f00 */
[----:B------:R-:W1:Y:S02]  /*0230*/  LDC.64 R4, c[0x3][0x8] ;  /* 0x00c00200ff047b82 */ /* 0x000e640000000a00 */
.L_x_4:
[----:B------:R-:W-:-:S05]  /*0240*/  IADD3 R2, P0, PT, R7, UR8, RZ ;  /* 0x0000000807027c10 */ /* 0x000fca000ff1e0ff */
[----:B------:R-:W-:-:S05]  /*0250*/  IMAD.X R3, RZ, RZ, UR9, P0 ;  /* 0x00000009ff037e24 */ /* 0x000fca00080e06ff */
[----:B------:R-:W2:Y:S01]  /*0260*/  LDG.E.U8 R2, desc[UR6][R2.64] ;  /* 0x0000000602027981 */ /* 0x000ea2000c1e1100 */
[----:B------:R-:W-:Y:S01]  /*0270*/  BSSY.RECONVERGENT B1, `(.L_x_2) ;  /* 0x0000006000017945 */ /* 0x000fe20003800200 */
[----:B--2---:R-:W-:-:S13]  /*0280*/  ISETP.NE.AND P0, PT, R2, RZ, PT ;  /* 0x000000ff0200720c */ /* 0x004fda0003f05270 */
[----:B------:R-:W-:Y:S05]  /*0290*/  @!P0 BRA `(.L_x_3) ;  /* 0x00000000000c8947 */ /* 0x000fea0003800000 */
[----:B-1----:R-:W-:-:S06]  /*02a0*/  IMAD.WIDE.U32 R2, R7, 0x10, R4 ;  /* 0x0000001007027825 */ /* 0x002fcc00078e0004 */
[----:B------:R-:W2:Y:S02]  /*02b0*/  LDG.E R3, desc[UR6][R2.64+0x8] ;  /* 0x0000080602037981 */ /* 0x000ea4000c1e1900 */
[----:B--2---:R-:W-:-:S07]  /*02c0*/  IADD3 R6, PT, PT, R6, R3, RZ ;  /* 0x0000000306067210 */ /* 0x004fce0007ffe0ff */
.L_x_3:
[----:B------:R-:W-:Y:S05]  /*02d0*/  BSYNC.RECONVERGENT B1 ;  /* 0x0000000000017941 */ /* 0x000fea0003800200 */
.L_x_2:
[----:B0-----:R-:W-:-:S05]  /*02e0*/  IMAD.IADD R7, R8, 0x1, R7 ;  /* 0x0000000108077824 */ /* 0x001fca00078e0207 */
[----:B------:R-:W-:-:S13]  /*02f0*/  ISETP.GE.U32.AND P0, PT, R7, R0, PT ;  /* 0x000000000700720c */ /* 0x000fda0003f06070 */
[----:B------:R-:W-:Y:S05]  /*0300*/  @!P0 BRA `(.L_x_4) ;  /* 0xfffffffc00cc8947 */ /* 0x000fea000383ffff */
.L_x_1:
[----:B------:R-:W-:Y:S05]  /*0310*/  BSYNC.RECONVERGENT B0 ;  /* 0x0000000000007941 */ /* 0x000fea0003800200 */
.L_x_0:
[----:B------:R-:W0:Y:S01]  /*0320*/  S2R R0, SR_LANEID ;  /* 0x0000000000007919 */ /* 0x000e220000000000 */
[----:B------:R-:W1:Y:S08]  /*0330*/  REDUX.SUM UR5, R6 ;  /* 0x00000000060573c4 */ /* 0x000e70000000c000 */
[----:B------:R-:W2:Y:S01]  /*0340*/  LDC.64 R2, c[0x0][0x380] ;  /* 0x0000e000ff027b82 */ /* 0x000ea20000000a00 */
[----:B------:R-:W-:-:S02]  /*0350*/  VOTEU.ANY UR4, UPT, PT ;  /* 0x0000000000047886 */ /* 0x000fc400038e0100 */
[----:B------:R-:W-:Y:S01]  /*0360*/  UFLO.U32 UR4, UR4 ;  /* 0x00000004000472bd */ /* 0x000fe200080e0000 */
[----:B-1----:R-:W-:-:S05]  /*0370*/  MOV R5, UR5 ;  /* 0x0000000500057c02 */ /* 0x002fca0008000f00 */
[----:B0-----:R-:W-:-:S13]  /*0380*/  ISETP.EQ.U32.AND P0, PT, R0, UR4, PT ;  /* 0x0000000400007c0c */ /* 0x001fda000bf02070 */
[----:B--2---:R-:W-:Y:S01]  /*0390*/  @P0 REDG.E.ADD.STRONG.GPU desc[UR6][R2.64], R5 ;  /* 0x000000050200098e */ /* 0x004fe2000c12e106 */
[----:B------:R-:W-:Y:S05]  /*03a0*/  EXIT ;  /* 0x000000000000794d */ /* 0x000fea0003800000 */
.L_x_5:
[----:B------:R-:W-:-:S00]  /*03b0*/  BRA `(.L_x_5) ;  /* 0xfffffffc00fc7947 */ /* 0x000fc0000383ffff */
[----:B------:R-:W-:-:S00]  /*03c0*/  NOP ;  /* 0x0000000000007918 */ /* 0x000fc00000000000 */
        /* <DEDUP_REMOVED lines=11> */
.L_x_40:


//--------------------- .text._Z14join_sub_treesv --------------------------
	.section	.text._Z14join_sub_treesv,"ax",@progbits
	.align	128
        .global         _Z14join_sub_treesv
        .type           _Z14join_sub_treesv,@function
        .size           _Z14join_sub_treesv,(.L_x_41 - _Z14join_sub_treesv)
        .other          _Z14join_sub_treesv,@"STO_CUDA_ENTRY STV_DEFAULT"
_Z14join_sub_treesv:
.text._Z14join_sub_treesv:
[----:B------:R-:W-:Y:S08]  /*0000*/  LDC R1, c[0x0][0x37c] ;  /* 0x0000df00ff017b82 */ /* 0x000ff00000000800 */
[----:B------:R-:W0:Y:S01]  /*0010*/  LDC R5, c[0x0][0x370] ;  /* 0x0000dc00ff057b82 */ /* 0x000e220000000800 */
[----:B------:R-:W1:Y:S01]  /*0020*/  LDCU.64 UR6, c[0x0][0x358] ;  /* 0x00006b00ff0677ac */ /* 0x000e620008000a00 */
[----:B------:R-:W-:Y:S01]  /*0030*/  BSSY.RECONVERGENT B0, `(.L_x_6) ;  /* 0x0000040000007945 */ /* 0x000fe20003800200 */
[----:B------:R-:W-:Y:S01]  /*0040*/  MOV R10, RZ ;  /* 0x000000ff000a7202 */ /* 0x000fe20000000f00 */
[----:B------:R-:W2:Y:S04]  /*0050*/  LDCU.64 UR8, c[0x3][0x10] ;  /* 0x00c00200ff0877ac */ /* 0x000ea80008000a00 */
        /* <DEDUP_REMOVED lines=14> */
[----:B------:R-:W-:-:S05]  /*0140*/  IMAD R0, R5, R6, R4 ;  /* 0x0000000605007224 */ /* 0x000fca00078e0204 */
[----:B------:R-:W-:-:S13]  /*0150*/  ISETP.GE.U32.AND P0, PT, R0, R5, PT ;  /* 0x000000050000720c */ /* 0x000fda0003f06070 */
[----:B------:R-:W-:Y:S01]  /*0160*/  @P0 IMAD.IADD R0, R0, 0x1, -R5 ;  /* 0x0000000100000824 */ /* 0x000fe200078e0a05 */
[----:B------:R-:W-:-:S04]  /*0170*/  @P0 IADD3 R3, PT, PT, R3, 0x1, RZ ;  /* 0x0000000103030810 */ /* 0x000fc80007ffe0ff */
[----:B------:R-:W-:-:S13]  /*0180*/  ISETP.GE.U32.AND P1, PT, R0, R5, PT ;  /* 0x000000050000720c */ /* 0x000fda0003f26070 */
[----:B------:R-:W-:Y:S01]  /*0190*/  @P1 VIADD R3, R3, 0x1 ;  /* 0x0000000103031836 */ /* 0x000fe20000000000 */
[----:B------:R-:W-:-:S05]  /*01a0*/  @!P2 LOP3.LUT R3, RZ, R5, RZ, 0x33, !PT ;  /* 0x00000005ff03a212 */ /* 0x000fca00078e33ff */
[----:B0-----:R-:W-:-:S04]  /*01b0*/  IMAD R0, R3, R2, R2 ;  /* 0x0000000203007224 */ /* 0x001fc800078e0202 */
[----:B---3--:R-:W-:Y:S01]  /*01c0*/  IMAD.IADD R7, R0, 0x1, R7 ;  /* 0x0000000100077824 */ /* 0x008fe200078e0207 */
[----:B------:R-:W-:-:S04]  /*01d0*/  IADD3 R3, PT, PT, R3, 0x1, R0 ;  /* 0x0000000103037810 */ /* 0x000fc80007ffe000 */
[----:B------:R-:W-:-:S04]  /*01e0*/  VIMNMX.U32 R0, PT, PT, R3, R4, PT ;  /* 0x0000000403007248 */ /* 0x000fc80003fe0000 */
[----:B------:R-:W-:-:S13]  /*01f0*/  ISETP.GE.U32.AND P0, PT, R7, R0, PT ;  /* 0x000000000700720c */ /* 0x000fda0003f06070 */
[----:B-12---:R-:W-:Y:S05]  /*0200*/  @P0 BRA `(.L_x_7) ;  /* 0x0000000000880947 */ /* 0x006fea0003800000 */
[----:B------:R-:W0:Y:S01]  /*0210*/  LDC R12, c[0x0][0x360] ;  /* 0x0000d800ff0c7b82 */ /* 0x000e220000000800 */
[----:B------:R-:W-:Y:S02]  /*0220*/  IMAD.MOV.U32 R11, RZ, RZ, R7 ;  /* 0x000000ffff0b7224 */ /* 0x000fe400078e0007 */
[----:B------:R-:W-:-:S05]  /*0230*/  IMAD.MOV.U32 R10, RZ, RZ, RZ ;  /* 0x000000ffff0a7224 */ /* 0x000fca00078e00ff */
[----:B------:R-:W1:Y:S08]  /*0240*/  LDC.64 R4, c[0x3][RZ] ;  /* 0x00c00000ff047b82 */ /* 0x000e700000000a00 */
[----:B------:R-:W2:Y:S02]  /*0250*/  LDC.64 R2, c[0x3][0x8] ;  /* 0x00c00200ff027b82 */ /* 0x000ea40000000a00 */
.L_x_12:
[----:B-1----:R-:W-:-:S05]  /*0260*/  IMAD.WIDE.U32 R6, R11, 0x8, R4 ;  /* 0x000000080b067825 */ /* 0x002fca00078e0004 */
[----:B------:R-:W3:Y:S01]  /*0270*/  LDG.E R13, desc[UR6][R6.64+0x4] ;  /* 0x00000406060d7981 */ /* 0x000ee2000c1e1900 */
[----:B------:R-:W-:Y:S01]  /*0280*/  BSSY.RECONVERGENT B1, `(.L_x_8) ;  /* 0x0000017000017945 */ /* 0x000fe20003800200 */
[----:B---3--:R-:W-:-:S13]  /*0290*/  ISETP.NE.AND P0, PT, R13, -0x1, PT ;  /* 0xffffffff0d00780c */ /* 0x008fda0003f05270 */
[----:B------:R-:W-:Y:S05]  /*02a0*/  @!P0 BRA `(.L_x_9) ;  /* 0x0000000000508947 */ /* 0x000fea0003800000 */
[----:B--2---:R-:W-:-:S05]  /*02b0*/  IMAD.WIDE.U32 R8, R13, 0x10, R2 ;  /* 0x000000100d087825 */ /* 0x004fca00078e0002 */
[----:B------:R-:W2:Y:S04]  /*02c0*/  LDG.E R16, desc[UR6][R8.64+0x4] ;  /* 0x0000040608107981 */ /* 0x000ea8000c1e1900 */
[----:B------:R1:W5:Y:S01]  /*02d0*/  LDG.E R15, desc[UR6][R8.64] ;  /* 0x00000006080f7981 */ /* 0x000362000c1e1900 */
[----:B------:R-:W-:Y:S01]  /*02e0*/  BSSY.RELIABLE B2, `(.L_x_10) ;  /* 0x0000008000027945 */ /* 0x000fe20003800100 */
[----:B--2---:R-:W-:-:S13]  /*02f0*/  ISETP.NE.AND P0, PT, R16, R11, PT ;  /* 0x0000000b1000720c */ /* 0x004fda0003f05270 */
[----:B-1----:R-:W-:Y:S05]  /*0300*/  @P0 BRA `(.L_x_11) ;  /* 0x0000000000140947 */ /* 0x002fea0003800000 */
[----:B-----5:R-:W-:-:S06]  /*0310*/  IMAD.WIDE.U32 R8, R15, 0x8, R4 ;  /* 0x000000080f087825 */ /* 0x020fcc00078e0004 */
[----:B------:R-:W2:Y:S02]  /*0320*/  LDG.E R8, desc[UR6][R8.64+0x4] ;  /* 0x0000040608087981 */ /* 0x000ea4000c1e1900 */
[----:B--2---:R-:W-:-:S13]  /*0330*/  ISETP.NE.AND P0, PT, R13, R8, PT ;  /* 0x000000080d00720c */ /* 0x004fda0003f05270 */
[----:B------:R-:W-:Y:S05]  /*0340*/  @!P0 BREAK.RELIABLE B2 ;  /* 0x0000000000028942 */ /* 0x000fea0003800100 */
[----:B------:R-:W-:Y:S05]  /*0350*/  @!P0 BRA `(.L_x_9) ;  /* 0x0000000000248947 */ /* 0x000fea0003800000 */
.L_x_11:
[----:B------:R-:W-:Y:S05]  /*0360*/  BSYNC.RELIABLE B2 ;  /* 0x0000000000027941 */ /* 0x000fea0003800100 */
.L_x_10:
[----:B------:R-:W-:Y:S01]  /*0370*/  IADD3 R8, P1, PT, R13, UR8, RZ ;  /* 0x000000080d087c10 */ /* 0x000fe2000ff3e0ff */
[----:B------:R-:W-:Y:S01]  /*0380*/  HFMA2 R14, -RZ, RZ, 0, 5.9604644775390625e-08 ;  /* 0x00000001ff0e7431 */ /* 0x000fe200000001ff */
[-C--:B-----5:R-:W-:Y:S02]  /*0390*/  ISETP.NE.AND P0, PT, R11, R15.reuse, PT ;  /* 0x0000000f0b00720c */ /* 0x0a0fe40003f05270 */
[----:B------:R-:W-:Y:S01]  /*03a0*/  IADD3 R10, PT, PT, R10, 0x1, RZ ;  /* 0x000000010a0a7810 */ /* 0x000fe20007ffe0ff */
[----:B------:R-:W-:Y:S01]  /*03b0*/  IMAD.X R9, RZ, RZ, UR9, P1 ;  /* 0x00000009ff097e24 */ /* 0x000fe200088e06ff */
[----:B------:R-:W-:-:S04]  /*03c0*/  SEL R13, R16, R15, !P0 ;  /* 0x0000000f100d7207 */ /* 0x000fc80004000000 */
[----:B------:R1:W-:Y:S04]  /*03d0*/  STG.E.U8 desc[UR6][R8.64], R14 ;  /* 0x0000000e08007986 */ /* 0x0003e8000c101106 */
[----:B------:R1:W-:Y:S02]  /*03e0*/  STG.E desc[UR6][R6.64], R13 ;  /* 0x0000000d06007986 */ /* 0x0003e4000c101906 */
.L_x_9:
[----:B------:R-:W-:Y:S05]  /*03f0*/  BSYNC.RECONVERGENT B1 ;  /* 0x0000000000017941 */ /* 0x000fea0003800200 */
.L_x_8:
[----:B0-----:R-:W-:-:S05]  /*0400*/  IMAD.IADD R11, R12, 0x1, R11 ;  /* 0x000000010c0b7824 */ /* 0x001fca00078e020b */
[----:B------:R-:W-:-:S13]  /*0410*/  ISETP.GE.U32.AND P0, PT, R11, R0, PT ;  /* 0x000000000b00720c */ /* 0x000fda0003f06070 */
[----:B------:R-:W-:Y:S05]  /*0420*/  @!P0 BRA `(.L_x_12) ;  /* 0xfffffffc008c8947 */ /* 0x000fea000383ffff */
.L_x_7:
[----:B------:R-:W-:Y:S05]  /*0430*/  BSYNC.RECONVERGENT B0 ;  /* 0x0000000000007941 */ /* 0x000fea0003800200 */
.L_x_6:
[----:B------:R-:W-:Y:S05]  /*0440*/  WARPSYNC.ALL ;  /* 0x0000000000007948 */ /* 0x000fea0003800000 */
[----:B------:R-:W0:Y:S01]  /*0450*/  S2R R0, SR_LANEID ;  /* 0x0000000000007919 */ /* 0x000e220000000000 */
[----:B------:R-:W3:Y:S08]  /*0460*/  REDUX.SUM UR5, R10 ;  /* 0x000000000a0573c4 */ /* 0x000ef0000000c000 */
[----:B--2---:R-:W2:Y:S01]  /*0470*/  LDC.64 R2, c[0x4][RZ] ;  /* 0x01000000ff027b82 */ /* 0x004ea20000000a00 */
[----:B------:R-:W-:-:S02]  /*0480*/  VOTEU.ANY UR4, UPT, PT ;  /* 0x0000000000047886 */ /* 0x000fc400038e0100 */
[----:B------:R-:W-:Y:S01]  /*0490*/  UFLO.U32 UR4, UR4 ;  /* 0x00000004000472bd */ /* 0x000fe200080e0000 */
[----:B---3--:R-:W-:-:S05]  /*04a0*/  MOV R5, UR5 ;  /* 0x0000000500057c02 */ /* 0x008fca0008000f00 */
[----:B0-----:R-:W-:-:S13]  /*04b0*/  ISETP.EQ.U32.AND P0, PT, R0, UR4, PT ;  /* 0x0000000400007c0c */ /* 0x001fda000bf02070 */
[----:B--2---:R-:W-:Y:S01]  /*04c0*/  @P0 REDG.E.ADD.STRONG.GPU desc[UR6][R2.64], R5 ;  /* 0x000000050200098e */ /* 0x004fe2000c12e106 */
[----:B------:R-:W-:Y:S05]  /*04d0*/  EXIT ;  /* 0x000000000000794d */ /* 0x000fea0003800000 */
.L_x_13:
        /* <DEDUP_REMOVED lines=10> */
.L_x_41:


//--------------------- .text._Z9min_edgesv       --------------------------
	.section	.text._Z9min_edgesv,"ax",@progbits
	.align	128
        .global         _Z9min_edgesv
        .type           _Z9min_edgesv,@function
        .size           _Z9min_edgesv,(.L_x_42 - _Z9min_edgesv)
        .other          _Z9min_edgesv,@"STO_CUDA_ENTRY STV_DEFAULT"
_Z9min_edgesv:
.text._Z9min_edgesv:
[----:B------:R-:W-:Y:S08]  /*0000*/  LDC R1, c[0x0][0x37c] ;  /* 0x0000df00ff017b82 */ /* 0x000ff00000000800 */
[----:B------:R-:W0:Y:S08]  /*0010*/  LDC R5, c[0x0][0x370] ;  /* 0x0000dc00ff057b82 */ /* 0x000e300000000800 */
[----:B------:R-:W1:Y:S01]  /*0020*/  LDC R4, c[0x3][0x1c] ;  /* 0x00c00700ff047b82 */ /* 0x000e620000000800 */
[----:B0-----:R-:W0:Y:S01]  /*0030*/  I2F.U32.RP R0, R5 ;  /* 0x0000000500007306 */ /* 0x001e220000209000 */
[----:B------:R-:W-:-:S07]  /*0040*/  ISETP.NE.U32.AND P2, PT, R5, RZ, PT ;  /* 0x000000ff0500720c */ /* 0x000fce0003f45070 */
[----:B0-----:R-:W0:Y:S02]  /*0050*/  MUFU.RCP R0, R0 ;  /* 0x0000000000007308 */ /* 0x001e240000001000 */
[----:B0-----:R-:W-:-:S06]  /*0060*/  VIADD R2, R0, 0xffffffe ;  /* 0x0ffffffe00027836 */ /* 0x001fcc0000000000 */
[----:B------:R0:W2:Y:S02]  /*0070*/  F2I.FTZ.U32.TRUNC.NTZ R3, R2 ;  /* 0x0000000200037305 */ /* 0x0000a4000021f000 */
[----:B0-----:R-:W-:Y:S02]  /*0080*/  IMAD.MOV.U32 R2, RZ, RZ, RZ ;  /* 0x000000ffff027224 */ /* 0x001fe400078e00ff */
[----:B--2---:R-:W-:-:S04]  /*0090*/  IMAD.MOV R6, RZ, RZ, -R3 ;  /* 0x000000ffff067224 */ /* 0x004fc800078e0a03 */
[----:B------:R-:W-:-:S04]  /*00a0*/  IMAD R7, R6, R5, RZ ;  /* 0x0000000506077224 */ /* 0x000fc800078e02ff */
[----:B------:R-:W-:Y:S02]  /*00b0*/  IMAD.HI.U32 R3, R3, R7, R2 ;  /* 0x0000000703037227 */ /* 0x000fe400078e0002 */
[----:B------:R-:W0:Y:S04]  /*00c0*/  S2R R2, SR_CTAID.X ;  /* 0x0000000000027919 */ /* 0x000e280000002500 */
[----:B-1----:R-:W-:Y:S01]  /*00d0*/  IMAD.HI.U32 R3, R3, R4, RZ ;  /* 0x0000000403037227 */ /* 0x002fe200078e00ff */
[----:B------:R-:W1:Y:S04]  /*00e0*/  S2R R7, SR_TID.X ;  /* 0x0000000000077919 */ /* 0x000e680000002100 */
[----:B------:R-:W-:-:S05]  /*00f0*/  IADD3 R6, PT, PT, -R3, RZ, RZ ;  /* 0x000000ff03067210 */ /* 0x000fca0007ffe1ff */
[----:B------:R-:W-:-:S05]  /*0100*/  IMAD R0, R5, R6, R4 ;  /* 0x0000000605007224 */ /* 0x000fca00078e0204 */
[----:B------:R-:W-:-:S13]  /*0110*/  ISETP.GE.U32.AND P0, PT, R0, R5, PT ;  /* 0x000000050000720c */ /* 0x000fda0003f06070 */
[----:B------:R-:W-:Y:S02]  /*0120*/  @P0 IMAD.IADD R0, R0, 0x1, -R5 ;  /* 0x0000000100000824 */ /* 0x000fe400078e0a05 */
[----:B------:R-:W-:-:S03]  /*0130*/  @P0 VIADD R3, R3, 0x1 ;  /* 0x0000000103030836 */ /* 0x000fc60000000000 */
[----:B------:R-:W-:-:S13]  /*0140*/  ISETP.GE.U32.AND P1, PT, R0, R5, PT ;  /* 0x000000050000720c */ /* 0x000fda0003f26070 */
[----:B------:R-:W-:Y:S02]  /*0150*/  @P1 IADD3 R3, PT, PT, R3, 0x1, RZ ;  /* 0x0000000103031810 */ /* 0x000fe40007ffe0ff */
[----:B------:R-:W-:-:S05]  /*0160*/  @!P2 LOP3.LUT R3, RZ, R5, RZ, 0x33, !PT ;  /* 0x00000005ff03a212 */ /* 0x000fca00078e33ff */
[----:B0-----:R-:W-:-:S04]  /*0170*/  IMAD R0, R3, R2, R2 ;  /* 0x0000000203007224 */ /* 0x001fc800078e0202 */
[----:B-1----:R-:W-:Y:S01]  /*0180*/  IMAD.IADD R5, R0, 0x1, R7 ;  /* 0x0000000100057824 */ /* 0x002fe200078e0207 */
[----:B------:R-:W-:-:S04]  /*0190*/  IADD3 R3, PT, PT, R3, 0x1, R0 ;  /* 0x0000000103037810 */ /* 0x000fc80007ffe000 */
[----:B------:R-:W-:-:S04]  /*01a0*/  VIMNMX.U32 R0, PT, PT, R3, R4, PT ;  /* 0x0000000403007248 */ /* 0x000fc80003fe0000 */
[----:B------:R-:W-:-:S13]  /*01b0*/  ISETP.GE.U32.AND P0, PT, R5, R0, PT ;  /* 0x000000000500720c */ /* 0x000fda0003f06070 */
[----:B------:R-:W-:Y:S05]  /*01c0*/  @P0 EXIT ;  /* 0x000000000000094d */ /* 0x000fea0003800000 */
[----:B------:R-:W-:Y:S01]  /*01d0*/  IMAD.MOV.U32 R3, RZ, RZ, R5 ;  /* 0x000000ffff037224 */ /* 0x000fe200078e0005 */
[----:B------:R-:W0:Y:S01]  /*01e0*/  LDCU UR4, c[0x0][0x360] ;  /* 0x00006c00ff0477ac */ /* 0x000e220008000800 */
[----:B------:R-:W1:Y:S05]  /*01f0*/  LDCU.64 UR6, c[0x0][0x358] ;  /* 0x00006b00ff0677ac */ /* 0x000e6a0008000a00 */
.L_x_24:
[----:B------:R-:W-:Y:S05]  /*0200*/  WARPSYNC.ALL ;  /* 0x0000000000007948 */ /* 0x000fea0003800000 */
[----:B--2---:R-:W2:Y:S08]  /*0210*/  LDC.64 R4, c[0x3][0x8] ;  /* 0x00c00200ff047b82 */ /* 0x004eb00000000a00 */
[----:B------:R-:W3:Y:S01]  /*0220*/  LDC.64 R10, c[0x3][RZ] ;  /* 0x00c00000ff0a7b82 */ /* 0x000ee20000000a00 */
[----:B--2---:R-:W-:-:S05]  /*0230*/  IMAD.WIDE.U32 R4, R3, 0x10, R4 ;  /* 0x0000001003047825 */ /* 0x004fca00078e0004 */
[----:B-1----:R-:W3:Y:S04]  /*0240*/  LDG.E R7, desc[UR6][R4.64] ;  /* 0x0000000604077981 */ /* 0x002ee8000c1e1900 */
[----:B------:R-:W2:Y:S01]  /*0250*/  LDG.E R9, desc[UR6][R4.64+0x4] ;  /* 0x0000040604097981 */ /* 0x000ea2000c1e1900 */
[----:B---3--:R-:W-:-:S06]  /*0260*/  IMAD.WIDE.U32 R6, R7, 0x8, R10 ;  /* 0x0000000807067825 */ /* 0x008fcc00078e000a */
[----:B------:R-:W3:Y:S01]  /*0270*/  LDG.E R7, desc[UR6][R6.64] ;  /* 0x0000000606077981 */ /* 0x000ee2000c1e1900 */
[----:B--2---:R-:W-:-:S03]  /*0280*/  IMAD.WIDE.U32 R8, R9, 0x8, R10 ;  /* 0x0000000809087825 */ /* 0x004fc600078e000a */
[----:B---3--:R1:W-:Y:S04]  /*0290*/  STG.E desc[UR6][R4.64], R7 ;  /* 0x0000000704007986 */ /* 0x0083e8000c101906 */
[----:B------:R-:W2:Y:S01]  /*02a0*/  LDG.E R9, desc[UR6][R8.64] ;  /* 0x0000000608097981 */ /* 0x000ea2000c1e1900 */
[----:B------:R-:W-:Y:S03]  /*02b0*/  BSSY B0, `(.L_x_14) ;  /* 0x000003c000007945 */ /* 0x000fe60003800000 */
[----:B--2---:R1:W-:Y:S01]  /*02c0*/  STG.E desc[UR6][R4.64+0x4], R9 ;  /* 0x0000040904007986 */ /* 0x0043e2000c101906 */
[----:B------:R-:W-:-:S13]  /*02d0*/  ISETP.NE.AND P0, PT, R7, R9, PT ;  /* 0x000000090700720c */ /* 0x000fda0003f05270 */
[----:B-1----:R-:W-:Y:S05]  /*02e0*/  @!P0 BRA `(.L_x_15) ;  /* 0x0000000000e08947 */ /* 0x002fea0003800000 */
[----:B------:R-:W-:Y:S01]  /*02f0*/  IMAD.WIDE.U32 R6, R7, 0x8, R10 ;  /* 0x0000000807067825 */ /* 0x000fe200078e000a */
[----:B------:R-:W1:Y:S04]  /*0300*/  LDC.64 R8, c[0x3][0x8] ;  /* 0x00c00200ff087b82 */ /* 0x000e680000000a00 */
[----:B------:R2:W5:Y:S01]  /*0310*/  LDG.E R2, desc[UR6][R6.64+0x4] ;  /* 0x0000040606027981 */ /* 0x000562000c1e1900 */
[----:B------:R-:W-:Y:S03]  /*0320*/  BSSY B1, `(.L_x_16) ;  /* 0x0000018000017945 */ /* 0x000fe60003800000 */
[----:B------:R-:W3:Y:S02]  /*0330*/  LDC.64 R10, c[0x3][RZ] ;  /* 0x00c00000ff0a7b82 */ /* 0x000ee40000000a00 */
.L_x_20:
[----:B-----5:R-:W-:Y:S01]  /*0340*/  ISETP.NE.AND P0, PT, R2, -0x1, PT ;  /* 0xffffffff0200780c */ /* 0x020fe20003f05270 */
[----:B------:R-:W-:Y:S05]  /*0350*/  YIELD ;  /* 0x0000000000007946 */ /* 0x000fea0003800000 */
[----:B------:R-:W-:Y:S07]  /*0360*/  BSSY.RELIABLE B2, `(.L_x_17) ;  /* 0x000000d000027945 */ /* 0x000fee0003800100 */
[----:B------:R-:W-:Y:S05]  /*0370*/  @!P0 BRA `(.L_x_18) ;  /* 0x00000000002c8947 */ /* 0x000fea0003800000 */
[----:B------:R-:W-:-:S13]  /*0380*/  ISETP.NE.AND P0, PT, R3, R2, PT ;  /* 0x000000020300720c */ /* 0x000fda0003f05270 */
[----:B------:R-:W-:Y:S05]  /*0390*/  @!P0 BREAK.RELIABLE B2 ;  /* 0x0000000000028942 */ /* 0x000fea0003800100 */
[----:B------:R-:W-:Y:S05]  /*03a0*/  @!P0 BRA `(.L_x_19) ;  /* 0x00000000003c8947 */ /* 0x000fea0003800000 */
[----:B-12---:R-:W-:Y:S01]  /*03b0*/  IMAD.WIDE.U32 R6, R2, 0x10, R8 ;  /* 0x0000001002067825 */ /* 0x006fe200078e0008 */
[----:B------:R-:W2:Y:S05]  /*03c0*/  LDG.E R12, desc[UR6][R4.64+0x8] ;  /* 0x00000806040c7981 */ /* 0x000eaa000c1e1900 */
[----:B------:R-:W2:Y:S02]  /*03d0*/  LDG.E R7, desc[UR6][R6.64+0x8] ;  /* 0x0000080606077981 */ /* 0x000ea4000c1e1900 */
[CC--:B--2---:R-:W-:Y:S02]  /*03e0*/  ISETP.GT.U32.AND P0, PT, R12.reuse, R7.reuse, PT ;  /* 0x000000070c00720c */ /* 0x0c4fe40003f04070 */
[----:B------:R-:W-:-:S02]  /*03f0*/  ISETP.GE.U32.AND P1, PT, R12, R7, PT ;  /* 0x000000070c00720c */ /* 0x000fc40003f26070 */
[----:B------:R-:W-:-:S13]  /*0400*/  ISETP.GE.U32.OR P0, PT, R3, R2, P0 ;  /* 0x000000020300720c */ /* 0x000fda0000706470 */
[----:B------:R-:W-:Y:S05]  /*0410*/  @P0 BREAK.RELIABLE P1, B2 ;  /* 0x0000000000020942 */ /* 0x000fea0000800100 */
[----:B------:R-:W-:Y:S05]  /*0420*/  @P0 BRA P1, `(.L_x_19) ;  /* 0x00000000001c0947 */ /* 0x000fea0000800000 */
.L_x_18:
[----:B0-----:R-:W-:Y:S05]  /*0430*/  BSYNC.RELIABLE B2 ;  /* 0x0000000000027941 */ /* 0x001fea0003800100 */
.L_x_17:
[----:B--2---:R-:W3:Y:S02]  /*0440*/  LDG.E R7, desc[UR6][R4.64] ;  /* 0x0000000604077981 */ /* 0x004ee4000c1e1900 */
[----:B---3--:R-:W-:-:S06]  /*0450*/  IMAD.WIDE.U32 R6, R7, 0x8, R10 ;  /* 0x0000000807067825 */ /* 0x008fcc00078e000a */
[----:B------:R-:W2:Y:S02]  /*0460*/  ATOMG.E.CAS.STRONG.GPU PT, R7, [R6+0x4], R2, R3 ;  /* 0x00000402060773a9 */ /* 0x000ea400001ee103 */
[-C--:B--2---:R-:W-:Y:S02]  /*0470*/  ISETP.NE.AND P0, PT, R2, R7.reuse, PT ;  /* 0x000000070200720c */ /* 0x084fe40003f05270 */
[----:B------:R-:W-:-:S11]  /*0480*/  MOV R2, R7 ;  /* 0x0000000700027202 */ /* 0x000fd60000000f00 */
[----:B------:R-:W-:Y:S05]  /*0490*/  @P0 BRA `(.L_x_20) ;  /* 0xfffffffc00a80947 */ /* 0x000fea000383ffff */
.L_x_19:
[----:B0-----:R-:W-:Y:S05]  /*04a0*/  BSYNC B1 ;  /* 0x0000000000017941 */ /* 0x001fea0003800000 */
.L_x_16:
[----:B-1----:R-:W4:Y:S01]  /*04b0*/  LDG.E R9, desc[UR6][R4.64+0x4] ;  /* 0x0000040604097981 */ /* 0x002f22000c1e1900 */
[----:B--2---:R-:W4:Y:S08]  /*04c0*/  LDC.64 R6, c[0x3][RZ] ;  /* 0x00c00000ff067b82 */ /* 0x004f300000000a00 */
[----:B---3--:R-:W0:Y:S01]  /*04d0*/  LDC.64 R10, c[0x3][RZ] ;  /* 0x00c00000ff0a7b82 */ /* 0x008e220000000a00 */
[----:B----4-:R-:W-:-:S07]  /*04e0*/  IMAD.WIDE.U32 R6, R9, 0x8, R6 ;  /* 0x0000000809067825 */ /* 0x010fce00078e0006 */
[----:B------:R-:W1:Y:S01]  /*04f0*/  LDC.64 R8, c[0x3][0x8] ;  /* 0x00c00200ff087b82 */ /* 0x000e620000000a00 */
[----:B0-----:R2:W5:Y:S02]  /*0500*/  LDG.E R2, desc[UR6][R6.64+0x4] ;  /* 0x0000040606027981 */ /* 0x001564000c1e1900 */
.L_x_23:
        /* <DEDUP_REMOVED lines=15> */
.L_x_22:
[----:B------:R-:W-:Y:S05]  /*0600*/  BSYNC.RELIABLE B1 ;  /* 0x0000000000017941 */ /* 0x000fea0003800100 */
.L_x_21:
[----:B--2---:R-:W2:Y:S02]  /*0610*/  LDG.E R7, desc[UR6][R4.64+0x4] ;  /* 0x0000040604077981 */ /* 0x004ea4000c1e1900 */
[----:B--2---:R-:W-:-:S06]  /*0620*/  IMAD.WIDE.U32 R6, R7, 0x8, R10 ;  /* 0x0000000807067825 */ /* 0x004fcc00078e000a */
[----:B------:R-:W2:Y:S02]  /*0630*/  ATOMG.E.CAS.STRONG.GPU PT, R7, [R6+0x4], R2, R3 ;  /* 0x00000402060773a9 */ /* 0x000ea400001ee103 */
[----:B--2---:R-:W-:Y:S01]  /*0640*/  ISETP.NE.AND P0, PT, R2, R7, PT ;  /* 0x000000070200720c */ /* 0x004fe20003f05270 */
[----:B------:R-:W-:-:S12]  /*0650*/  IMAD.MOV.U32 R2, RZ, RZ, R7 ;  /* 0x000000ffff027224 */ /* 0x000fd800078e0007 */
[----:B------:R-:W-:Y:S05]  /*0660*/  @P0 BRA `(.L_x_23) ;  /* 0xfffffffc00a80947 */ /* 0x000fea000383ffff */
.L_x_15:
[----:B0-----:R-:W-:Y:S05]  /*0670*/  BSYNC B0 ;  /* 0x0000000000007941 */ /* 0x001fea0003800000 */
.L_x_14:
[----:B------:R-:W-:-:S04]  /*0680*/  IADD3 R3, PT, PT, R3, UR4, RZ ;  /* 0x0000000403037c10 */ /* 0x000fc8000fffe0ff */
[----:B------:R-:W-:-:S13]  /*0690*/  ISETP.GE.U32.AND P0, PT, R3, R0, PT ;  /* 0x000000000300720c */ /* 0x000fda0003f06070 */
[----:B------:R-:W-:Y:S05]  /*06a0*/  @!P0 BRA `(.L_x_24) ;  /* 0xfffffff800d48947 */ /* 0x000fea000383ffff */
[----:B------:R-:W-:Y:S05]  /*06b0*/  EXIT ;  /* 0x000000000000794d */ /* 0x000fea0003800000 */
.L_x_25:
        /* <DEDUP_REMOVED lines=12> */
.L_x_42:


//--------------------- .text._Z13reset_all_arrv  --------------------------
	.section	.text._Z13reset_all_arrv,"ax",@progbits
	.align	128
        .global         _Z13reset_all_arrv
        .type           _Z13reset_all_arrv,@function
        .size           _Z13reset_all_arrv,(.L_x_43 - _Z13reset_all_arrv)
        .other          _Z13reset_all_arrv,@"STO_CUDA_ENTRY STV_DEFAULT"
_Z13reset_all_arrv:
.text._Z13reset_all_arrv:
        /* <DEDUP_REMOVED lines=8> */
[----:B0-----:R-:W-:Y:S01]  /*0080*/  IMAD.MOV.U32 R2, RZ, RZ, RZ ;  /* 0x000000ffff027224 */ /* 0x001fe200078e00ff */
[----:B--2---:R-:W-:-:S05]  /*0090*/  IADD3 R6, PT, PT, RZ, -R3, RZ ;  /* 0x80000003ff067210 */ /* 0x004fca0007ffe0ff */
        /* <DEDUP_REMOVED lines=15> */
[----:B-1----:R-:W-:Y:S02]  /*0190*/  IADD3 R5, PT, PT, R0, R7, RZ ;  /* 0x0000000700057210 */ /* 0x002fe40007ffe0ff */
[----:B------:R-:W-:-:S04]  /*01a0*/  VIMNMX.U32 R0, PT, PT, R3, R4, PT ;  /* 0x0000000403007248 */ /* 0x000fc80003fe0000 */
[----:B------:R-:W-:-:S13]  /*01b0*/  ISETP.GE.U32.AND P0, PT, R5, R0, PT ;  /* 0x000000000500720c */ /* 0x000fda0003f06070 */
[----:B------:R-:W-:Y:S05]  /*01c0*/  @P0 EXIT ;  /* 0x000000000000094d */ /* 0x000fea0003800000 */
[----:B------:R-:W-:Y:S01]  /*01d0*/  IMAD.MOV.U32 R9, RZ, RZ, R5 ;  /* 0x000000ffff097224 */ /* 0x000fe200078e0005 */
[----:B------:R-:W0:Y:S01]  /*01e0*/  LDCU UR4, c[0x0][0x360] ;  /* 0x00006c00ff0477ac */ /* 0x000e220008000800 */
[----:B------:R-:W1:Y:S05]  /*01f0*/  LDCU.64 UR6, c[0x0][0x358] ;  /* 0x00006b00ff0677ac */ /* 0x000e6a0008000a00 */
.L_x_30:
[----:B--2---:R-:W2:Y:S02]  /*0200*/  LDC.64 R4, c[0x3][RZ] ;  /* 0x00c00000ff047b82 */ /* 0x004ea40000000a00 */
[----:B--2---:R-:W-:-:S05]  /*0210*/  IMAD.WIDE.U32 R6, R9, 0x8, R4 ;  /* 0x0000000809067825 */ /* 0x004fca00078e0004 */
[----:B-1----:R-:W2:Y:S01]  /*0220*/  LDG.E R11, desc[UR6][R6.64] ;  /* 0x00000006060b7981 */ /* 0x002ea2000c1e1900 */
[----:B------:R-:W-:-:S05]  /*0230*/  MOV R13, 0xffffffff ;  /* 0xffffffff000d7802 */ /* 0x000fca0000000f00 */
[----:B------:R1:W-:Y:S01]  /*0240*/  STG.E desc[UR6][R6.64+0x4], R13 ;  /* 0x0000040d06007986 */ /* 0x0003e2000c101906 */
[----:B--2---:R-:W-:-:S06]  /*0250*/  IMAD.WIDE.U32 R2, R11, 0x8, R4 ;  /* 0x000000080b027825 */ /* 0x004fcc00078e0004 */
[----:B------:R-:W2:Y:S01]  /*0260*/  LDG.E R2, desc[UR6][R2.64] ;  /* 0x0000000602027981 */ /* 0x000ea2000c1e1900 */
[----:B0-----:R-:W-:Y:S01]  /*0270*/  VIADD R9, R9, UR4 ;  /* 0x0000000409097c36 */ /* 0x001fe20008000000 */
[----:B------:R-:W-:Y:S04]  /*0280*/  BSSY.RECONVERGENT B0, `(.L_x_26) ;  /* 0x000000e000007945 */ /* 0x000fe80003800200 */
[----:B------:R-:W-:Y:S02]  /*0290*/  ISETP.GE.U32.AND P1, PT, R9, R0, PT ;  /* 0x000000000900720c */ /* 0x000fe40003f26070 */
[----:B--2---:R-:W-:-:S13]  /*02a0*/  ISETP.NE.AND P0, PT, R2, R11, PT ;  /* 0x0000000b0200720c */ /* 0x004fda0003f05270 */
[----:B-1----:R-:W-:Y:S05]  /*02b0*/  @!P0 BRA `(.L_x_27) ;  /* 0x0000000000288947 */ /* 0x002fea0003800000 */
[----:B------:R-:W-:Y:S01]  /*02c0*/  BSSY.RECONVERGENT B1, `(.L_x_28) ;  /* 0x0000008000017945 */ /* 0x000fe20003800200 */
[----:B------:R-:W-:-:S07]  /*02d0*/  MOV R11, R2 ;  /* 0x00000002000b7202 */ /* 0x000fce0000000f00 */
.L_x_29:
[----:B------:R-:W-:-:S06]  /*02e0*/  IMAD.WIDE.U32 R2, R11, 0x8, R4 ;  /* 0x000000080b027825 */ /* 0x000fcc00078e0004 */
[----:B------:R-:W2:Y:S01]  /*02f0*/  LDG.E R2, desc[UR6][R2.64] ;  /* 0x0000000602027981 */ /* 0x000ea2000c1e1900 */
[----:B------:R-:W-:Y:S01]  /*0300*/  IMAD.MOV.U32 R8, RZ, RZ, R11 ;  /* 0x000000ffff087224 */ /* 0x000fe200078e000b */
[----:B--2---:R-:W-:Y:S02]  /*0310*/  ISETP.NE.AND P0, PT, R2, R11, PT ;  /* 0x0000000b0200720c */ /* 0x004fe40003f05270 */
[----:B------:R-:W-:-:S11]  /*0320*/  MOV R11, R2 ;  /* 0x00000002000b7202 */ /* 0x000fd60000000f00 */
[----:B------:R-:W-:Y:S05]  /*0330*/  @P0 BRA `(.L_x_29) ;  /* 0xfffffffc00e80947 */ /* 0x000fea000383ffff */
[----:B------:R-:W-:Y:S05]  /*0340*/  BSYNC.RECONVERGENT B1 ;  /* 0x0000000000017941 */ /* 0x000fea0003800200 */
.L_x_28:
[----:B------:R-:W-:-:S07]  /*0350*/  IMAD.MOV.U32 R11, RZ, RZ, R8 ;  /* 0x000000ffff0b7224 */ /* 0x000fce00078e0008 */
.L_x_27:
[----:B------:R-:W-:Y:S05]  /*0360*/  BSYNC.RECONVERGENT B0 ;  /* 0x0000000000007941 */ /* 0x000fea0003800200 */
.L_x_26:
[----:B------:R2:W-:Y:S01]  /*0370*/  STG.E desc[UR6][R6.64], R11 ;  /* 0x0000000b06007986 */ /* 0x0005e2000c101906 */
[----:B------:R-:W-:Y:S05]  /*0380*/  @!P1 BRA `(.L_x_30) ;  /* 0xfffffffc009c9947 */ /* 0x000fea000383ffff */
[----:B------:R-:W-:Y:S05]  /*0390*/  EXIT ;  /* 0x000000000000794d */ /* 0x000fea0003800000 */
.L_x_31:
        /* <DEDUP_REMOVED lines=14> */
.L_x_43:


//--------------------- .text._Z9fill_arrsv       --------------------------
	.section	.text._Z9fill_arrsv,"ax",@progbits
	.align	128
        .global         _Z9fill_arrsv
        .type           _Z9fill_arrsv,@function
        .size           _Z9fill_arrsv,(.L_x_44 - _Z9fill_arrsv)
        .other          _Z9fill_arrsv,@"STO_CUDA_ENTRY STV_DEFAULT"
_Z9fill_arrsv:
.text._Z9fill_arrsv:
        /* <DEDUP_REMOVED lines=8> */
[----:B0-----:R-:W-:Y:S02]  /*0080*/  HFMA2 R2, -RZ, RZ, 0, 0 ;  /* 0x00000000ff027431 */ /* 0x001fe400000001ff */
[----:B--2---:R-:W-:-:S04]  /*0090*/  IMAD.MOV R6, RZ, RZ, -R3 ;  /* 0x000000ffff067224 */ /* 0x004fc800078e0a03 */
[----:B------:R-:W-:-:S04]  /*00a0*/  IMAD R7, R6, R5, RZ ;  /* 0x0000000506077224 */ /* 0x000fc800078e02ff */
[----:B------:R-:W-:Y:S02]  /*00b0*/  IMAD.HI.U32 R3, R3, R7, R2 ;  /* 0x0000000703037227 */ /* 0x000fe400078e0002 */
[----:B------:R-:W0:Y:S04]  /*00c0*/  S2R R2, SR_CTAID.X ;  /* 0x0000000000027919 */ /* 0x000e280000002500 */
[----:B-1----:R-:W-:Y:S01]  /*00d0*/  IMAD.HI.U32 R3, R3, R4, RZ ;  /* 0x0000000403037227 */ /* 0x002fe200078e00ff */
[----:B------:R-:W1:Y:S03]  /*00e0*/  S2R R7, SR_TID.X ;  /* 0x0000000000077919 */ /* 0x000e660000002100 */
[----:B------:R-:W-:-:S04]  /*00f0*/  IMAD.MOV R6, RZ, RZ, -R3 ;  /* 0x000000ffff067224 */ /* 0x000fc800078e0a03 */
[----:B------:R-:W-:-:S05]  /*0100*/  IMAD R0, R5, R6, R4 ;  /* 0x0000000605007224 */ /* 0x000fca00078e0204 */
[----:B------:R-:W-:-:S13]  /*0110*/  ISETP.GE.U32.AND P0, PT, R0, R5, PT ;  /* 0x000000050000720c */ /* 0x000fda0003f06070 */
[----:B------:R-:W-:Y:S01]  /*0120*/  @P0 IADD3 R0, PT, PT, R0, -R5, RZ ;  /* 0x8000000500000210 */ /* 0x000fe20007ffe0ff */
        /* <DEDUP_REMOVED lines=10> */
[----:B------:R-:W0:Y:S01]  /*01d0*/  LDC.64 R4, c[0x3][RZ] ;  /* 0x00c00000ff047b82 */ /* 0x000e220000000a00 */
[----:B------:R-:W-:Y:S01]  /*01e0*/  MOV R9, 0xffffffff ;  /* 0xffffffff00097802 */ /* 0x000fe20000000f00 */
[----:B------:R-:W1:Y:S01]  /*01f0*/  LDCU UR4, c[0x0][0x360] ;  /* 0x00006c00ff0477ac */ /* 0x000e620008000800 */
[----:B------:R-:W2:Y:S05]  /*0200*/  LDCU.64 UR6, c[0x0][0x358] ;  /* 0x00006b00ff0677ac */ /* 0x000eaa0008000a00 */
.L_x_32:
[----:B0-----:R-:W-:-:S05]  /*0210*/  IMAD.WIDE.U32 R2, R7, 0x8, R4 ;  /* 0x0000000807027825 */ /* 0x001fca00078e0004 */
[----:B--2---:R1:W-:Y:S04]  /*0220*/  STG.E desc[UR6][R2.64], R7 ;  /* 0x0000000702007986 */ /* 0x0043e8000c101906 */
[----:B------:R3:W-:Y:S01]  /*0230*/  STG.E desc[UR6][R2.64+0x4], R9 ;  /* 0x0000040902007986 */ /* 0x0007e2000c101906 */
[----:B-1----:R-:W-:-:S05]  /*0240*/  VIADD R7, R7, UR4 ;  /* 0x0000000407077c36 */ /* 0x002fca0008000000 */
[----:B------:R-:W-:-:S13]  /*0250*/  ISETP.GE.U32.AND P0, PT, R7, R0, PT ;  /* 0x000000000700720c */ /* 0x000fda0003f06070 */
[----:B---3--:R-:W-:Y:S05]  /*0260*/  @!P0 BRA `(.L_x_32) ;  /* 0xfffffffc00e88947 */ /* 0x008fea000383ffff */
[----:B------:R-:W-:Y:S05]  /*0270*/  EXIT ;  /* 0x000000000000794d */ /* 0x000fea0003800000 */
.L_x_33:
        /* <DEDUP_REMOVED lines=16> */
.L_x_44:


//--------------------- .text._Z11parse_graphv    --------------------------
	.section	.text._Z11parse_graphv,"ax",@progbits
	.align	128
        .global         _Z11parse_graphv
        .type           _Z11parse_graphv,@function
        .size           _Z11parse_graphv,(.L_x_45 - _Z11parse_graphv)
        .other          _Z11parse_graphv,@"STO_CUDA_ENTRY STV_DEFAULT"
_Z11parse_graphv:
.text._Z11parse_graphv:
        /* <DEDUP_REMOVED lines=30> */
[----:B------:R-:W-:Y:S01]  /*01e0*/  MOV R7, R5 ;  /* 0x0000000500077202 */ /* 0x000fe20000000f00 */
[----:B------:R-:W1:Y:S01]  /*01f0*/  LDCU UR4, c[0x0][0x360] ;  /* 0x00006c00ff0477ac */ /* 0x000e620008000800 */
[----:B------:R-:W2:Y:S05]  /*0200*/  LDCU.64 UR6, c[0x0][0x358] ;  /* 0x00006b00ff0677ac */ /* 0x000eaa0008000a00 */
.L_x_38:
[----:B012---:R-:W-:-:S05]  /*0210*/  IMAD.WIDE.U32 R4, R7, 0x10, R2 ;  /* 0x0000001007047825 */ /* 0x007fca00078e0002 */
[----:B--2---:R-:W2:Y:S04]  /*0220*/  LDG.E R6, desc[UR6][R4.64] ;  /* 0x0000000604067981 */ /* 0x004ea8000c1e1900 */
[----:B------:R-:W2:Y:S04]  /*0230*/  LDG.E R9, desc[UR6][R4.64+0x4] ;  /* 0x0000040604097981 */ /* 0x000ea8000c1e1900 */
[----:B------:R-:W3:Y:S01]  /*0240*/  LDG.E.U8 R8, desc[UR6][R4.64+0xc] ;  /* 0x00000c0604087981 */ /* 0x000ee2000c1e1100 */
[----:B-1----:R-:W-:Y:S01]  /*0250*/  VIADD R7, R7, UR4 ;  /* 0x0000000407077c36 */ /* 0x002fe20008000000 */
[----:B------:R-:W-:Y:S04]  /*0260*/  BSSY.RECONVERGENT B0, `(.L_x_34) ;  /* 0x0000017000007945 */ /* 0x000fe80003800200 */
[----:B------:R-:W-:-:S02]  /*0270*/  ISETP.GE.U32.AND P0, PT, R7, R0, PT ;  /* 0x000000000700720c */ /* 0x000fc40003f06070 */
[CC--:B--2---:R-:W-:Y:S02]  /*0280*/  VIMNMX.U32 R11, PT, PT, R6.reuse, R9.reuse, PT ;  /* 0x00000009060b7248 */ /* 0x0c4fe40003fe0000 */
[----:B------:R-:W-:Y:S02]  /*0290*/  VIMNMX.U32 R9, PT, PT, R6, R9, !PT ;  /* 0x0000000906097248 */ /* 0x000fe40007fe0000 */
[----:B---3--:R-:W-:Y:S01]  /*02a0*/  ISETP.NE.AND P1, PT, R8, 0x64, PT ;  /* 0x000000640800780c */ /* 0x008fe20003f25270 */
[----:B------:R0:W-:Y:S04]  /*02b0*/  STG.E desc[UR6][R4.64], R11 ;  /* 0x0000000b04007986 */ /* 0x0001e8000c101906 */
[----:B------:R0:W-:Y:S08]  /*02c0*/  STG.E desc[UR6][R4.64+0x4], R9 ;  /* 0x0000040904007986 */ /* 0x0001f0000c101906 */
[----:B------:R-:W-:Y:S05]  /*02d0*/  @!P1 BRA `(.L_x_35) ;  /* 0x0000000000309947 */ /* 0x000fea0003800000 */
[----:B------:R-:W-:-:S13]  /*02e0*/  ISETP.NE.AND P1, PT, R8, 0x67, PT ;  /* 0x000000670800780c */ /* 0x000fda0003f25270 */
[----:B------:R-:W-:Y:S05]  /*02f0*/  @!P1 BRA `(.L_x_36) ;  /* 0x0000000000189947 */ /* 0x000fea0003800000 */
[----:B------:R-:W-:-:S13]  /*0300*/  ISETP.NE.AND P1, PT, R8, 0x74, PT ;  /* 0x000000740800780c */ /* 0x000fda0003f25270 */
[----:B------:R-:W-:Y:S05]  /*0310*/  @P1 BRA `(.L_x_37) ;  /* 0x00000000002c1947 */ /* 0x000fea0003800000 */
[----:B------:R-:W0:Y:S02]  /*0320*/  LDG.E R6, desc[UR6][R4.64+0x8] ;  /* 0x0000080604067981 */ /* 0x000e24000c1e1900 */
[----:B0-----:R-:W-:-:S05]  /*0330*/  IMAD R9, R6, 0x5, RZ ;  /* 0x0000000506097824 */ /* 0x001fca00078e02ff */
[----:B------:R1:W-:Y:S01]  /*0340*/  STG.E desc[UR6][R4.64+0x8], R9 ;  /* 0x0000080904007986 */ /* 0x0003e2000c101906 */
[----:B------:R-:W-:Y:S05]  /*0350*/  BRA `(.L_x_37) ;  /* 0x00000000001c7947 */ /* 0x000fea0003800000 */
.L_x_36:
[----:B0-----:R-:W2:Y:S02]  /*0360*/  LDG.E R9, desc[UR6][R4.64+0x8] ;  /* 0x0000080604097981 */ /* 0x001ea4000c1e1900 */
[----:B--2---:R-:W-:-:S05]  /*0370*/  SHF.L.U32 R9, R9, 0x1, RZ ;  /* 0x0000000109097819 */ /* 0x004fca00000006ff */
[----:B------:R0:W-:Y:S01]  /*0380*/  STG.E desc[UR6][R4.64+0x8], R9 ;  /* 0x0000080904007986 */ /* 0x0001e2000c101906 */
[----:B------:R-:W-:Y:S05]  /*0390*/  BRA `(.L_x_37) ;  /* 0x00000000000c7947 */ /* 0x000fea0003800000 */
.L_x_35:
[----:B0-----:R-:W2:Y:S02]  /*03a0*/  LDG.E R9, desc[UR6][R4.64+0x8] ;  /* 0x0000080604097981 */ /* 0x001ea4000c1e1900 */
[----:B--2---:R-:W-:-:S05]  /*03b0*/  IMAD R9, R9, 0x3, RZ ;  /* 0x0000000309097824 */ /* 0x004fca00078e02ff */
[----:B------:R2:W-:Y:S02]  /*03c0*/  STG.E desc[UR6][R4.64+0x8], R9 ;  /* 0x0000080904007986 */ /* 0x0005e4000c101906 */
.L_x_37:
[----:B------:R-:W-:Y:S05]  /*03d0*/  BSYNC.RECONVERGENT B0 ;  /* 0x0000000000007941 */ /* 0x000fea0003800200 */
.L_x_34:
[----:B------:R-:W-:Y:S05]  /*03e0*/  @!P0 BRA `(.L_x_38) ;  /* 0xfffffffc00888947 */ /* 0x000fea000383ffff */
[----:B------:R-:W-:Y:S05]  /*03f0*/  EXIT ;  /* 0x000000000000794d */ /* 0x000fea0003800000 */
.L_x_39:
        /* <DEDUP_REMOVED lines=16> */
.L_x_45:


//--------------------- .nv.shared.reserved.0     --------------------------
	.section	.nv.shared.reserved.0,"aw",@nobits
	.weak		__nv_reservedSMEM_offset_0_alias
	.size		__nv_reservedSMEM_offset_0_alias, 0, 64
	.other		__nv_reservedSMEM_offset_0_alias,@"STO_CUDA_RESERVED_SHARED STV_DEFAULT"
__nv_reservedSMEM_offset_0_alias:
	.zero		0
	.zero		64


//--------------------- .nv.global                --------------------------
	.section	.nv.global,"aw",@nobits
	.align	4
.nv.global:
	.type		total_unions,@object
	.size		total_unions,(.L_1 - total_unions)
total_unions:
	.zero		4
.L_1:


//--------------------- .nv.constant0._Z12calc_tree_wtPj --------------------------
	.section	.nv.constant0._Z12calc_tree_wtPj,"a",@progbits
	.sectionflags	@""
	.align	4
.nv.constant0._Z12calc_tree_wtPj:
	.zero		904


//--------------------- .nv.constant0._Z14join_sub_treesv --------------------------
	.section	.nv.constant0._Z14join_sub_treesv,"a",@progbits
	.sectionflags	@""
	.align	4
.nv.constant0._Z14join_sub_treesv:
	.zero		896


//--------------------- .nv.constant0._Z9min_edgesv --------------------------
	.section	.nv.constant0._Z9min_edgesv,"a",@progbits
	.sectionflags	@""
	.align	4
.nv.constant0._Z9min_edgesv:
	.zero		896


//--------------------- .nv.constant0._Z13reset_all_arrv --------------------------
	.section	.nv.constant0._Z13reset_all_arrv,"a",@progbits
	.sectionflags	@""
	.align	4
.nv.constant0._Z13reset_all_arrv:
	.zero		896


//--------------------- .nv.constant0._Z9fill_arrsv --------------------------
	.section	.nv.constant0._Z9fill_arrsv,"a",@progbits
	.sectionflags	@""
	.align	4
.nv.constant0._Z9fill_arrsv:
	.zero		896


//--------------------- .nv.constant0._Z11parse_graphv --------------------------
	.section	.nv.constant0._Z11parse_graphv,"a",@progbits
	.sectionflags	@""
	.align	4
.nv.constant0._Z11parse_graphv:
	.zero		896


//--------------------- SYMBOLS --------------------------

	.type		.nv.reservedSmem.offset0,@object
	.size		.nv.reservedSmem.offset0,0x4
